//
// Generated by NVIDIA NVVM Compiler
//
// Compiler Build ID: CL-36424714
// Cuda compilation tools, release 13.0, V13.0.88
// Based on NVVM 20.0.0
//

.version 9.0
.target sm_100
.address_size 64

	// .globl	_Z7cu_inityP17curandStateXORWOWm
.global .align 4 .b8 precalc_xorwow_matrix[102400];
.global .align 4 .b8 precalc_xorwow_offset_matrix[102400];
.global .align 4 .b8 mrg32k3aM1[2304];
.global .align 4 .b8 mrg32k3aM2[2304];
.global .align 4 .b8 mrg32k3aM1SubSeq[2016];
.global .align 4 .b8 mrg32k3aM2SubSeq[2016];
.global .align 4 .b8 mrg32k3aM1Seq[2304];
.global .align 4 .b8 mrg32k3aM2Seq[2304];
.const .align 8 .b8 __cr_lgamma_table[72];
// _ZZ6cu_dotPiS_S_mE5cache has been demoted

.visible .entry _Z7cu_inityP17curandStateXORWOWm(
	.param .u64 _Z7cu_inityP17curandStateXORWOWm_param_0,
	.param .u64 .ptr .align 1 _Z7cu_inityP17curandStateXORWOWm_param_1,
	.param .u64 _Z7cu_inityP17curandStateXORWOWm_param_2
)
{
	.reg .pred 	%p<25>;
	.reg .b32 	%r<414>;
	.reg .b64 	%rd<19>;

	ld.param.u64 	%rd8, [_Z7cu_inityP17curandStateXORWOWm_param_0];
	ld.param.u64 	%rd9, [_Z7cu_inityP17curandStateXORWOWm_param_1];
	ld.param.u64 	%rd10, [_Z7cu_inityP17curandStateXORWOWm_param_2];
	mov.u32 	%r182, %tid.x;
	mov.u32 	%r183, %ctaid.x;
	mov.u32 	%r184, %ntid.x;
	mad.lo.s32 	%r185, %r183, %r184, %r182;
	cvt.s64.s32 	%rd18, %r185;
	setp.le.u64 	%p1, %rd10, %rd18;
	@%p1 bra 	$L__BB0_44;
	cvt.u32.u64 	%r186, %rd18;
	cvta.to.global.u64 	%rd11, %rd9;
	mad.lo.s64 	%rd2, %rd18, 48, %rd11;
	cvt.u32.u64 	%r187, %rd8;
	xor.b32  	%r188, %r187, -1429050551;
	mul.lo.s32 	%r189, %r188, 1099087573;
	{ .reg .b32 tmp; mov.b64 {tmp, %r190}, %rd8; }
	xor.b32  	%r191, %r190, -136515619;
	mul.lo.s32 	%r192, %r191, -1703105765;
	add.s32 	%r193, %r189, %r192;
	add.s32 	%r194, %r193, 6615241;
	add.s32 	%r195, %r189, 123456789;
	st.global.v2.u32 	[%rd2], {%r194, %r195};
	xor.b32  	%r196, %r189, 362436069;
	add.s32 	%r197, %r192, 521288629;
	st.global.v2.u32 	[%rd2+8], {%r196, %r197};
	xor.b32  	%r198, %r192, 88675123;
	add.s32 	%r199, %r189, 5783321;
	st.global.v2.u32 	[%rd2+16], {%r198, %r199};
	setp.eq.s32 	%p2, %r186, 0;
	@%p2 bra 	$L__BB0_43;
	mov.b32 	%r320, 0;
$L__BB0_3:
	and.b64  	%rd4, %rd18, 3;
	setp.eq.s64 	%p3, %rd4, 0;
	@%p3 bra 	$L__BB0_42;
	mul.wide.u32 	%rd12, %r320, 3200;
	mov.u64 	%rd13, precalc_xorwow_matrix;
	add.s64 	%rd5, %rd13, %rd12;
	cvt.u32.u64 	%r2, %rd4;
	mov.b32 	%r321, 0;
$L__BB0_5:
	mov.b32 	%r334, 0;
	mov.u32 	%r335, %r334;
	mov.u32 	%r336, %r334;
	mov.u32 	%r337, %r334;
	mov.u32 	%r338, %r334;
	mov.u32 	%r327, %r334;
$L__BB0_6:
	mul.wide.u32 	%rd14, %r327, 4;
	add.s64 	%rd15, %rd2, %rd14;
	ld.global.u32 	%r10, [%rd15+4];
	shl.b32 	%r11, %r327, 5;
	mov.b32 	%r333, 0;
$L__BB0_7:
	.pragma "nounroll";
	shr.u32 	%r204, %r10, %r333;
	and.b32  	%r205, %r204, 1;
	setp.eq.b32 	%p4, %r205, 1;
	not.pred 	%p5, %p4;
	add.s32 	%r206, %r11, %r333;
	mul.lo.s32 	%r207, %r206, 5;
	mul.wide.u32 	%rd16, %r207, 4;
	add.s64 	%rd6, %rd5, %rd16;
	@%p5 bra 	$L__BB0_9;
	ld.global.u32 	%r208, [%rd6];
	xor.b32  	%r338, %r338, %r208;
	ld.global.u32 	%r209, [%rd6+4];
	xor.b32  	%r337, %r337, %r209;
	ld.global.u32 	%r210, [%rd6+8];
	xor.b32  	%r336, %r336, %r210;
	ld.global.u32 	%r211, [%rd6+12];
	xor.b32  	%r335, %r335, %r211;
	ld.global.u32 	%r212, [%rd6+16];
	xor.b32  	%r334, %r334, %r212;
$L__BB0_9:
	and.b32  	%r214, %r204, 2;
	setp.eq.s32 	%p6, %r214, 0;
	@%p6 bra 	$L__BB0_11;
	ld.global.u32 	%r215, [%rd6+20];
	xor.b32  	%r338, %r338, %r215;
	ld.global.u32 	%r216, [%rd6+24];
	xor.b32  	%r337, %r337, %r216;
	ld.global.u32 	%r217, [%rd6+28];
	xor.b32  	%r336, %r336, %r217;
	ld.global.u32 	%r218, [%rd6+32];
	xor.b32  	%r335, %r335, %r218;
	ld.global.u32 	%r219, [%rd6+36];
	xor.b32  	%r334, %r334, %r219;
$L__BB0_11:
	and.b32  	%r221, %r204, 4;
	setp.eq.s32 	%p7, %r221, 0;
	@%p7 bra 	$L__BB0_13;
	ld.global.u32 	%r222, [%rd6+40];
	xor.b32  	%r338, %r338, %r222;
	ld.global.u32 	%r223, [%rd6+44];
	xor.b32  	%r337, %r337, %r223;
	ld.global.u32 	%r224, [%rd6+48];
	xor.b32  	%r336, %r336, %r224;
	ld.global.u32 	%r225, [%rd6+52];
	xor.b32  	%r335, %r335, %r225;
	ld.global.u32 	%r226, [%rd6+56];
	xor.b32  	%r334, %r334, %r226;
$L__BB0_13:
	and.b32  	%r228, %r204, 8;
	setp.eq.s32 	%p8, %r228, 0;
	@%p8 bra 	$L__BB0_15;
	ld.global.u32 	%r229, [%rd6+60];
	xor.b32  	%r338, %r338, %r229;
	ld.global.u32 	%r230, [%rd6+64];
	xor.b32  	%r337, %r337, %r230;
	ld.global.u32 	%r231, [%rd6+68];
	xor.b32  	%r336, %r336, %r231;
	ld.global.u32 	%r232, [%rd6+72];
	xor.b32  	%r335, %r335, %r232;
	ld.global.u32 	%r233, [%rd6+76];
	xor.b32  	%r334, %r334, %r233;
$L__BB0_15:
	and.b32  	%r235, %r204, 16;
	setp.eq.s32 	%p9, %r235, 0;
	@%p9 bra 	$L__BB0_17;
	ld.global.u32 	%r236, [%rd6+80];
	xor.b32  	%r338, %r338, %r236;
	ld.global.u32 	%r237, [%rd6+84];
	xor.b32  	%r337, %r337, %r237;
	ld.global.u32 	%r238, [%rd6+88];
	xor.b32  	%r336, %r336, %r238;
	ld.global.u32 	%r239, [%rd6+92];
	xor.b32  	%r335, %r335, %r239;
	ld.global.u32 	%r240, [%rd6+96];
	xor.b32  	%r334, %r334, %r240;
$L__BB0_17:
	and.b32  	%r242, %r204, 32;
	setp.eq.s32 	%p10, %r242, 0;
	@%p10 bra 	$L__BB0_19;
	ld.global.u32 	%r243, [%rd6+100];
	xor.b32  	%r338, %r338, %r243;
	ld.global.u32 	%r244, [%rd6+104];
	xor.b32  	%r337, %r337, %r244;
	ld.global.u32 	%r245, [%rd6+108];
	xor.b32  	%r336, %r336, %r245;
	ld.global.u32 	%r246, [%rd6+112];
	xor.b32  	%r335, %r335, %r246;
	ld.global.u32 	%r247, [%rd6+116];
	xor.b32  	%r334, %r334, %r247;
$L__BB0_19:
	and.b32  	%r249, %r204, 64;
	setp.eq.s32 	%p11, %r249, 0;
	@%p11 bra 	$L__BB0_21;
	ld.global.u32 	%r250, [%rd6+120];
	xor.b32  	%r338, %r338, %r250;
	ld.global.u32 	%r251, [%rd6+124];
	xor.b32  	%r337, %r337, %r251;
	ld.global.u32 	%r252, [%rd6+128];
	xor.b32  	%r336, %r336, %r252;
	ld.global.u32 	%r253, [%rd6+132];
	xor.b32  	%r335, %r335, %r253;
	ld.global.u32 	%r254, [%rd6+136];
	xor.b32  	%r334, %r334, %r254;
$L__BB0_21:
	and.b32  	%r256, %r204, 128;
	setp.eq.s32 	%p12, %r256, 0;
	@%p12 bra 	$L__BB0_23;
	ld.global.u32 	%r257, [%rd6+140];
	xor.b32  	%r338, %r338, %r257;
	ld.global.u32 	%r258, [%rd6+144];
	xor.b32  	%r337, %r337, %r258;
	ld.global.u32 	%r259, [%rd6+148];
	xor.b32  	%r336, %r336, %r259;
	ld.global.u32 	%r260, [%rd6+152];
	xor.b32  	%r335, %r335, %r260;
	ld.global.u32 	%r261, [%rd6+156];
	xor.b32  	%r334, %r334, %r261;
$L__BB0_23:
	and.b32  	%r263, %r204, 256;
	setp.eq.s32 	%p13, %r263, 0;
	@%p13 bra 	$L__BB0_25;
	ld.global.u32 	%r264, [%rd6+160];
	xor.b32  	%r338, %r338, %r264;
	ld.global.u32 	%r265, [%rd6+164];
	xor.b32  	%r337, %r337, %r265;
	ld.global.u32 	%r266, [%rd6+168];
	xor.b32  	%r336, %r336, %r266;
	ld.global.u32 	%r267, [%rd6+172];
	xor.b32  	%r335, %r335, %r267;
	ld.global.u32 	%r268, [%rd6+176];
	xor.b32  	%r334, %r334, %r268;
$L__BB0_25:
	and.b32  	%r270, %r204, 512;
	setp.eq.s32 	%p14, %r270, 0;
	@%p14 bra 	$L__BB0_27;
	ld.global.u32 	%r271, [%rd6+180];
	xor.b32  	%r338, %r338, %r271;
	ld.global.u32 	%r272, [%rd6+184];
	xor.b32  	%r337, %r337, %r272;
	ld.global.u32 	%r273, [%rd6+188];
	xor.b32  	%r336, %r336, %r273;
	ld.global.u32 	%r274, [%rd6+192];
	xor.b32  	%r335, %r335, %r274;
	ld.global.u32 	%r275, [%rd6+196];
	xor.b32  	%r334, %r334, %r275;
$L__BB0_27:
	and.b32  	%r277, %r204, 1024;
	setp.eq.s32 	%p15, %r277, 0;
	@%p15 bra 	$L__BB0_29;
	ld.global.u32 	%r278, [%rd6+200];
	xor.b32  	%r338, %r338, %r278;
	ld.global.u32 	%r279, [%rd6+204];
	xor.b32  	%r337, %r337, %r279;
	ld.global.u32 	%r280, [%rd6+208];
	xor.b32  	%r336, %r336, %r280;
	ld.global.u32 	%r281, [%rd6+212];
	xor.b32  	%r335, %r335, %r281;
	ld.global.u32 	%r282, [%rd6+216];
	xor.b32  	%r334, %r334, %r282;
$L__BB0_29:
	and.b32  	%r284, %r204, 2048;
	setp.eq.s32 	%p16, %r284, 0;
	@%p16 bra 	$L__BB0_31;
	ld.global.u32 	%r285, [%rd6+220];
	xor.b32  	%r338, %r338, %r285;
	ld.global.u32 	%r286, [%rd6+224];
	xor.b32  	%r337, %r337, %r286;
	ld.global.u32 	%r287, [%rd6+228];
	xor.b32  	%r336, %r336, %r287;
	ld.global.u32 	%r288, [%rd6+232];
	xor.b32  	%r335, %r335, %r288;
	ld.global.u32 	%r289, [%rd6+236];
	xor.b32  	%r334, %r334, %r289;
$L__BB0_31:
	and.b32  	%r291, %r204, 4096;
	setp.eq.s32 	%p17, %r291, 0;
	@%p17 bra 	$L__BB0_33;
	ld.global.u32 	%r292, [%rd6+240];
	xor.b32  	%r338, %r338, %r292;
	ld.global.u32 	%r293, [%rd6+244];
	xor.b32  	%r337, %r337, %r293;
	ld.global.u32 	%r294, [%rd6+248];
	xor.b32  	%r336, %r336, %r294;
	ld.global.u32 	%r295, [%rd6+252];
	xor.b32  	%r335, %r335, %r295;
	ld.global.u32 	%r296, [%rd6+256];
	xor.b32  	%r334, %r334, %r296;
$L__BB0_33:
	and.b32  	%r298, %r204, 8192;
	setp.eq.s32 	%p18, %r298, 0;
	@%p18 bra 	$L__BB0_35;
	ld.global.u32 	%r299, [%rd6+260];
	xor.b32  	%r338, %r338, %r299;
	ld.global.u32 	%r300, [%rd6+264];
	xor.b32  	%r337, %r337, %r300;
	ld.global.u32 	%r301, [%rd6+268];
	xor.b32  	%r336, %r336, %r301;
	ld.global.u32 	%r302, [%rd6+272];
	xor.b32  	%r335, %r335, %r302;
	ld.global.u32 	%r303, [%rd6+276];
	xor.b32  	%r334, %r334, %r303;
$L__BB0_35:
	and.b32  	%r305, %r204, 16384;
	setp.eq.s32 	%p19, %r305, 0;
	@%p19 bra 	$L__BB0_37;
	ld.global.u32 	%r306, [%rd6+280];
	xor.b32  	%r338, %r338, %r306;
	ld.global.u32 	%r307, [%rd6+284];
	xor.b32  	%r337, %r337, %r307;
	ld.global.u32 	%r308, [%rd6+288];
	xor.b32  	%r336, %r336, %r308;
	ld.global.u32 	%r309, [%rd6+292];
	xor.b32  	%r335, %r335, %r309;
	ld.global.u32 	%r310, [%rd6+296];
	xor.b32  	%r334, %r334, %r310;
$L__BB0_37:
	and.b32  	%r312, %r204, 32768;
	setp.eq.s32 	%p20, %r312, 0;
	@%p20 bra 	$L__BB0_39;
	ld.global.u32 	%r313, [%rd6+300];
	xor.b32  	%r338, %r338, %r313;
	ld.global.u32 	%r314, [%rd6+304];
	xor.b32  	%r337, %r337, %r314;
	ld.global.u32 	%r315, [%rd6+308];
	xor.b32  	%r336, %r336, %r315;
	ld.global.u32 	%r316, [%rd6+312];
	xor.b32  	%r335, %r335, %r316;
	ld.global.u32 	%r317, [%rd6+316];
	xor.b32  	%r334, %r334, %r317;
$L__BB0_39:
	add.s32 	%r333, %r333, 16;
	setp.ne.s32 	%p21, %r333, 32;
	@%p21 bra 	$L__BB0_7;
	mad.lo.s32 	%r318, %r327, -31, %r11;
	add.s32 	%r327, %r318, 1;
	setp.ne.s32 	%p22, %r327, 5;
	@%p22 bra 	$L__BB0_6;
	st.global.u32 	[%rd2+4], %r338;
	st.global.u32 	[%rd2+8], %r337;
	st.global.u32 	[%rd2+12], %r336;
	st.global.u32 	[%rd2+16], %r335;
	st.global.u32 	[%rd2+20], %r334;
	add.s32 	%r321, %r321, 1;
	setp.lt.u32 	%p23, %r321, %r2;
	@%p23 bra 	$L__BB0_5;
$L__BB0_42:
	shr.u64 	%rd7, %rd18, 2;
	add.s32 	%r320, %r320, 1;
	setp.gt.u64 	%p24, %rd18, 3;
	mov.u64 	%rd18, %rd7;
	@%p24 bra 	$L__BB0_3;
$L__BB0_43:
	mov.b32 	%r319, 0;
	st.global.v2.u32 	[%rd2+24], {%r319, %r319};
	st.global.u32 	[%rd2+32], %r319;
	mov.b64 	%rd17, 0;
	st.global.u64 	[%rd2+40], %rd17;
$L__BB0_44:
	ret;

}
	// .globl	_Z18cugen_curand_arrayP17curandStateXORWOWPim
.visible .entry _Z18cugen_curand_arrayP17curandStateXORWOWPim(
	.param .u64 .ptr .align 1 _Z18cugen_curand_arrayP17curandStateXORWOWPim_param_0,
	.param .u64 .ptr .align 1 _Z18cugen_curand_arrayP17curandStateXORWOWPim_param_1,
	.param .u64 _Z18cugen_curand_arrayP17curandStateXORWOWPim_param_2
)
{
	.reg .pred 	%p<2>;
	.reg .b32 	%r<21>;
	.reg .b32 	%f<4>;
	.reg .b64 	%rd<10>;

	ld.param.u64 	%rd2, [_Z18cugen_curand_arrayP17curandStateXORWOWPim_param_0];
	ld.param.u64 	%rd3, [_Z18cugen_curand_arrayP17curandStateXORWOWPim_param_1];
	ld.param.u64 	%rd4, [_Z18cugen_curand_arrayP17curandStateXORWOWPim_param_2];
	mov.u32 	%r1, %tid.x;
	mov.u32 	%r2, %ctaid.x;
	mov.u32 	%r3, %ntid.x;
	mad.lo.s32 	%r4, %r2, %r3, %r1;
	cvt.s64.s32 	%rd1, %r4;
	setp.le.u64 	%p1, %rd4, %rd1;
	@%p1 bra 	$L__BB1_2;
	cvta.to.global.u64 	%rd5, %rd2;
	cvta.to.global.u64 	%rd6, %rd3;
	mad.lo.s64 	%rd7, %rd1, 48, %rd5;
	ld.global.v2.u32 	{%r5, %r6}, [%rd7];
	shr.u32 	%r7, %r6, 2;
	xor.b32  	%r8, %r7, %r6;
	ld.global.v2.u32 	{%r9, %r10}, [%rd7+8];
	ld.global.v2.u32 	{%r11, %r12}, [%rd7+16];
	st.global.v2.u32 	[%rd7+8], {%r10, %r11};
	shl.b32 	%r13, %r12, 4;
	shl.b32 	%r14, %r8, 1;
	xor.b32  	%r15, %r14, %r13;
	xor.b32  	%r16, %r15, %r8;
	xor.b32  	%r17, %r16, %r12;
	st.global.v2.u32 	[%rd7+16], {%r12, %r17};
	add.s32 	%r18, %r5, 362437;
	st.global.v2.u32 	[%rd7], {%r18, %r9};
	add.s32 	%r19, %r17, %r18;
	cvt.rn.f32.u32 	%f1, %r19;
	fma.rn.f32 	%f2, %f1, 0f2F800000, 0f2F000000;
	mul.f32 	%f3, %f2, 0f42C80000;
	cvt.rzi.s32.f32 	%r20, %f3;
	shl.b64 	%rd8, %rd1, 2;
	add.s64 	%rd9, %rd6, %rd8;
	st.global.u32 	[%rd9], %r20;
$L__BB1_2:
	ret;

}
	// .globl	_Z6cu_dotPiS_S_m
.visible .entry _Z6cu_dotPiS_S_m(
	.param .u64 .ptr .align 1 _Z6cu_dotPiS_S_m_param_0,
	.param .u64 .ptr .align 1 _Z6cu_dotPiS_S_m_param_1,
	.param .u64 .ptr .align 1 _Z6cu_dotPiS_S_m_param_2,
	.param .u64 _Z6cu_dotPiS_S_m_param_3
)
{
	.reg .pred 	%p<4>;
	.reg .b32 	%r<88>;
	.reg .b64 	%rd<14>;
	// demoted variable
	.shared .align 4 .b8 _ZZ6cu_dotPiS_S_mE5cache[2048];
	ld.param.u64 	%rd3, [_Z6cu_dotPiS_S_m_param_0];
	ld.param.u64 	%rd4, [_Z6cu_dotPiS_S_m_param_1];
	ld.param.u64 	%rd5, [_Z6cu_dotPiS_S_m_param_2];
	ld.param.u64 	%rd6, [_Z6cu_dotPiS_S_m_param_3];
	mov.u32 	%r1, %tid.x;
	mov.u32 	%r2, %ctaid.x;
	mov.u32 	%r7, %ntid.x;
	mad.lo.s32 	%r8, %r2, %r7, %r1;
	cvt.s64.s32 	%rd1, %r8;
	setp.le.u64 	%p1, %rd6, %rd1;
	@%p1 bra 	$L__BB2_2;
	cvta.to.global.u64 	%rd7, %rd3;
	cvta.to.global.u64 	%rd8, %rd4;
	shl.b64 	%rd9, %rd1, 2;
	add.s64 	%rd10, %rd7, %rd9;
	ld.global.u32 	%r13, [%rd10];
	add.s64 	%rd11, %rd8, %rd9;
	ld.global.u32 	%r14, [%rd11];
	mul.lo.s32 	%r15, %r14, %r13;
	shl.b32 	%r16, %r1, 2;
	mov.u32 	%r17, _ZZ6cu_dotPiS_S_mE5cache;
	add.s32 	%r18, %r17, %r16;
	st.shared.u32 	[%r18], %r15;
	bra.uni 	$L__BB2_3;
$L__BB2_2:
	shl.b32 	%r9, %r1, 2;
	mov.u32 	%r10, _ZZ6cu_dotPiS_S_mE5cache;
	add.s32 	%r11, %r10, %r9;
	mov.b32 	%r12, 0;
	st.shared.u32 	[%r11], %r12;
$L__BB2_3:
	bar.sync 	0;
	setp.ne.s32 	%p2, %r1, 0;
	@%p2 bra 	$L__BB2_7;
	cvta.to.global.u64 	%rd12, %rd5;
	mul.wide.u32 	%rd13, %r2, 4;
	add.s64 	%rd2, %rd12, %rd13;
	mov.b32 	%r87, 0;
	mov.b32 	%r86, 64;
	mov.u32 	%r21, _ZZ6cu_dotPiS_S_mE5cache;
$L__BB2_5:
	add.s32 	%r22, %r21, %r86;
	ld.shared.u32 	%r23, [%r22+-64];
	add.s32 	%r24, %r87, %r23;
	ld.shared.u32 	%r25, [%r22+-60];
	add.s32 	%r26, %r24, %r25;
	ld.shared.u32 	%r27, [%r22+-56];
	add.s32 	%r28, %r26, %r27;
	ld.shared.u32 	%r29, [%r22+-52];
	add.s32 	%r30, %r28, %r29;
	ld.shared.u32 	%r31, [%r22+-48];
	add.s32 	%r32, %r30, %r31;
	ld.shared.u32 	%r33, [%r22+-44];
	add.s32 	%r34, %r32, %r33;
	ld.shared.u32 	%r35, [%r22+-40];
	add.s32 	%r36, %r34, %r35;
	ld.shared.u32 	%r37, [%r22+-36];
	add.s32 	%r38, %r36, %r37;
	ld.shared.u32 	%r39, [%r22+-32];
	add.s32 	%r40, %r38, %r39;
	ld.shared.u32 	%r41, [%r22+-28];
	add.s32 	%r42, %r40, %r41;
	ld.shared.u32 	%r43, [%r22+-24];
	add.s32 	%r44, %r42, %r43;
	ld.shared.u32 	%r45, [%r22+-20];
	add.s32 	%r46, %r44, %r45;
	ld.shared.u32 	%r47, [%r22+-16];
	add.s32 	%r48, %r46, %r47;
	ld.shared.u32 	%r49, [%r22+-12];
	add.s32 	%r50, %r48, %r49;
	ld.shared.u32 	%r51, [%r22+-8];
	add.s32 	%r52, %r50, %r51;
	ld.shared.u32 	%r53, [%r22+-4];
	add.s32 	%r54, %r52, %r53;
	ld.shared.u32 	%r55, [%r22];
	add.s32 	%r56, %r54, %r55;
	ld.shared.u32 	%r57, [%r22+4];
	add.s32 	%r58, %r56, %r57;
	ld.shared.u32 	%r59, [%r22+8];
	add.s32 	%r60, %r58, %r59;
	ld.shared.u32 	%r61, [%r22+12];
	add.s32 	%r62, %r60, %r61;
	ld.shared.u32 	%r63, [%r22+16];
	add.s32 	%r64, %r62, %r63;
	ld.shared.u32 	%r65, [%r22+20];
	add.s32 	%r66, %r64, %r65;
	ld.shared.u32 	%r67, [%r22+24];
	add.s32 	%r68, %r66, %r67;
	ld.shared.u32 	%r69, [%r22+28];
	add.s32 	%r70, %r68, %r69;
	ld.shared.u32 	%r71, [%r22+32];
	add.s32 	%r72, %r70, %r71;
	ld.shared.u32 	%r73, [%r22+36];
	add.s32 	%r74, %r72, %r73;
	ld.shared.u32 	%r75, [%r22+40];
	add.s32 	%r76, %r74, %r75;
	ld.shared.u32 	%r77, [%r22+44];
	add.s32 	%r78, %r76, %r77;
	ld.shared.u32 	%r79, [%r22+48];
	add.s32 	%r80, %r78, %r79;
	ld.shared.u32 	%r81, [%r22+52];
	add.s32 	%r82, %r80, %r81;
	ld.shared.u32 	%r83, [%r22+56];
	add.s32 	%r84, %r82, %r83;
	ld.shared.u32 	%r85, [%r22+60];
	add.s32 	%r87, %r84, %r85;
	add.s32 	%r86, %r86, 128;
	setp.ne.s32 	%p3, %r86, 2112;
	@%p3 bra 	$L__BB2_5;
	st.global.u32 	[%rd2], %r87;
$L__BB2_7:
	ret;

}


// ===== COMPILED SASS (sm_100) =====

	.target	sm_100

	.elftype	@"ET_EXEC"


//--------------------- .note.nv.tkinfo           --------------------------
	.section	.note.nv.tkinfo,"",@"SHT_NOTE"
	.sectionflags	@"SHF_NOTE_NV_TKINFO"
	.tkinfo
        /*0018*/ 	.word	0x00000002
        /*0030*/ 	.string	""
        /*0030*/ 	.string	"ptxas"
        /*0030*/ 	.string	"Cuda compilation tools, release 13.0, V13.0.88"
        /*0030*/ 	.string	"Build cuda_13.0.r13.0/compiler.36424714_0"
        /*0030*/ 	.string	"-arch sm_100 -m 64 "



//--------------------- .note.nv.cuinfo           --------------------------
	.section	.note.nv.cuinfo,"",@"SHT_NOTE"
	.sectionflags	@"SHF_NOTE_NV_CUINFO"
        /*0018*/ 	.short	0x0002
        /*001a*/ 	.short	0x0064
        /*001c*/ 	.short	0x0082
	.zero		2


//--------------------- .nv.info                  --------------------------
	.section	.nv.info,"",@"SHT_CUDA_INFO"
	.align	4


	//----- nvinfo : EIATTR_REGCOUNT
	.align		4
        /*0000*/ 	.byte	0x04, 0x2f
        /*0002*/ 	.short	(.L_10 - .L_9)
	.align		4
.L_9:
        /*0004*/ 	.word	index@(_Z7cu_inityP17curandStateXORWOWm)
        /*0008*/ 	.word	0x0000001f


	//----- nvinfo : EIATTR_FRAME_SIZE
	.align		4
.L_10:
        /*000c*/ 	.byte	0x04, 0x11
        /*000e*/ 	.short	(.L_12 - .L_11)
	.align		4
.L_11:
        /*0010*/ 	.word	index@(_Z7cu_inityP17curandStateXORWOWm)
        /*0014*/ 	.word	0x00000000


	//----- nvinfo : EIATTR_REGCOUNT
	.align		4
.L_12:
        /*0018*/ 	.byte	0x04, 0x2f
        /*001a*/ 	.short	(.L_14 - .L_13)
	.align		4
.L_13:
        /*001c*/ 	.word	index@(_Z18cugen_curand_arrayP17curandStateXORWOWPim)
        /*0020*/ 	.word	0x00000014


	//----- nvinfo : EIATTR_FRAME_SIZE
	.align		4
.L_14:
        /*0024*/ 	.byte	0x04, 0x11
        /*0026*/ 	.short	(.L_16 - .L_15)
	.align		4
.L_15:
        /*0028*/ 	.word	index@(_Z18cugen_curand_arrayP17curandStateXORWOWPim)
        /*002c*/ 	.word	0x00000000


	//----- nvinfo : EIATTR_REGCOUNT
	.align		4
.L_16:
        /*0030*/ 	.byte	0x04, 0x2f
        /*0032*/ 	.short	(.L_18 - .L_17)
	.align		4
.L_17:
        /*0034*/ 	.word	index@(_Z6cu_dotPiS_S_m)
        /*0038*/ 	.word	0x0000001e


	//----- nvinfo : EIATTR_FRAME_SIZE
	.align		4
.L_18:
        /*003c*/ 	.byte	0x04, 0x11
        /*003e*/ 	.short	(.L_20 - .L_19)
	.align		4
.L_19:
        /*0040*/ 	.word	index@(_Z6cu_dotPiS_S_m)
        /*0044*/ 	.word	0x00000000


	//----- nvinfo : EIATTR_MIN_STACK_SIZE
	.align		4
.L_20:
        /*0048*/ 	.byte	0x04, 0x12
        /*004a*/ 	.short	(.L_22 - .L_21)
	.align		4
.L_21:
        /*004c*/ 	.word	index@(_Z6cu_dotPiS_S_m)
        /*0050*/ 	.word	0x00000000


	//----- nvinfo : EIATTR_MIN_STACK_SIZE
	.align		4
.L_22:
        /*0054*/ 	.byte	0x04, 0x12
        /*0056*/ 	.short	(.L_24 - .L_23)
	.align		4
.L_23:
        /*0058*/ 	.word	index@(_Z18cugen_curand_arrayP17curandStateXORWOWPim)
        /*005c*/ 	.word	0x00000000


	//----- nvinfo : EIATTR_MIN_STACK_SIZE
	.align		4
.L_24:
        /*0060*/ 	.byte	0x04, 0x12
        /*0062*/ 	.short	(.L_26 - .L_25)
	.align		4
.L_25:
        /*0064*/ 	.word	index@(_Z7cu_inityP17curandStateXORWOWm)
        /*0068*/ 	.word	0x00000000
.L_26:


//--------------------- .nv.compat                --------------------------
	.section	.nv.compat,"",@"SHT_CUDA_COMPAT_INFO"
	.align	4
        /*0000*/ 	.byte	0x02, 0x09, 0x00, 0x00, 0x02, 0x02, 0x01, 0x00, 0x02, 0x05, 0x05, 0x00, 0x03, 0x07, 0x01, 0x01
        /*0010*/ 	.byte	0x02, 0x03, 0x00, 0x00, 0x02, 0x06, 0x01, 0x00, 0x04, 0x0b, 0x08, 0x00, 0x09, 0x00, 0x00, 0x00
        /*0020*/ 	.byte	0x00, 0x00, 0x00, 0x00


//--------------------- .nv.info._Z6cu_dotPiS_S_m --------------------------
	.section	.nv.info._Z6cu_dotPiS_S_m,"",@"SHT_CUDA_INFO"
	.sectionflags	@""
	.align	4


	//----- nvinfo : EIATTR_CUDA_API_VERSION
	.align		4
        /*0000*/ 	.byte	0x04, 0x37
        /*0002*/ 	.short	(.L_28 - .L_27)
.L_27:
        /*0004*/ 	.word	0x00000082


	//----- nvinfo : EIATTR_KPARAM_INFO
	.align		4
.L_28:
        /*0008*/ 	.byte	0x04, 0x17
        /*000a*/ 	.short	(.L_30 - .L_29)
.L_29:
        /*000c*/ 	.word	0x00000000
        /*0010*/ 	.short	0x0003
        /*0012*/ 	.short	0x0018
        /*0014*/ 	.byte	0x00, 0xf0, 0x21, 0x00


	//----- nvinfo : EIATTR_KPARAM_INFO
	.align		4
.L_30:
        /*0018*/ 	.byte	0x04, 0x17
        /*001a*/ 	.short	(.L_32 - .L_31)
.L_31:
        /*001c*/ 	.word	0x00000000
        /*0020*/ 	.short	0x0002
        /*0022*/ 	.short	0x0010
        /*0024*/ 	.byte	0x00, 0xf5, 0x21, 0x00


	//----- nvinfo : EIATTR_KPARAM_INFO
	.align		4
.L_32:
        /*0028*/ 	.byte	0x04, 0x17
        /*002a*/ 	.short	(.L_34 - .L_33)
.L_33:
        /*002c*/ 	.word	0x00000000
        /*0030*/ 	.short	0x0001
        /*0032*/ 	.short	0x0008
        /*0034*/ 	.byte	0x00, 0xf5, 0x21, 0x00


	//----- nvinfo : EIATTR_KPARAM_INFO
	.align		4
.L_34:
        /*0038*/ 	.byte	0x04, 0x17
        /*003a*/ 	.short	(.L_36 - .L_35)
.L_35:
        /*003c*/ 	.word	0x00000000
        /*0040*/ 	.short	0x0000
        /*0042*/ 	.short	0x0000
        /*0044*/ 	.byte	0x00, 0xf5, 0x21, 0x00


	//----- nvinfo : EIATTR_SPARSE_MMA_MASK
	.align		4
.L_36:
        /*0048*/ 	.byte	0x03, 0x50
        /*004a*/ 	.short	0x0000


	//----- nvinfo : EIATTR_MAXREG_COUNT
	.align		4
        /*004c*/ 	.byte	0x03, 0x1b
        /*004e*/ 	.short	0x00ff


	//----- nvinfo : EIATTR_NUM_BARRIERS
	.align		4
        /*0050*/ 	.byte	0x02, 0x4c
        /*0052*/ 	.byte	0x01
	.zero		1


	//----- nvinfo : EIATTR_MERCURY_ISA_VERSION
	.align		4
        /*0054*/ 	.byte	0x03, 0x5f
        /*0056*/ 	.short	0x0101


	//----- nvinfo : EIATTR_VRC_CTA_INIT_COUNT
	.align		4
        /*0058*/ 	.byte	0x02, 0x4a
	.zero		1
	.zero		1


	//----- nvinfo : EIATTR_EXIT_INSTR_OFFSETS
	.align		4
        /*005c*/ 	.byte	0x04, 0x1c
        /*005e*/ 	.short	(.L_38 - .L_37)


	//   ....[0]....
.L_37:
        /*0060*/ 	.word	0x00000260


	//   ....[1]....
        /*0064*/ 	.word	0x00000470


	//----- nvinfo : EIATTR_CRS_STACK_SIZE
	.align		4
.L_38:
        /*0068*/ 	.byte	0x04, 0x1e
        /*006a*/ 	.short	(.L_40 - .L_39)
.L_39:
        /*006c*/ 	.word	0x00000000


	//----- nvinfo : EIATTR_CBANK_PARAM_SIZE
	.align		4
.L_40:
        /*0070*/ 	.byte	0x03, 0x19
        /*0072*/ 	.short	0x0020


	//----- nvinfo : EIATTR_PARAM_CBANK
	.align		4
        /*0074*/ 	.byte	0x04, 0x0a
        /*0076*/ 	.short	(.L_42 - .L_41)
	.align		4
.L_41:
        /*0078*/ 	.word	index@(.nv.constant0._Z6cu_dotPiS_S_m)
        /*007c*/ 	.short	0x0380
        /*007e*/ 	.short	0x0020


	//----- nvinfo : EIATTR_SW_WAR
	.align		4
.L_42:
        /*0080*/ 	.byte	0x04, 0x36
        /*0082*/ 	.short	(.L_44 - .L_43)
.L_43:
        /*0084*/ 	.word	0x00000008
.L_44:


//--------------------- .nv.info._Z18cugen_curand_arrayP17curandStateXORWOWPim --------------------------
	.section	.nv.info._Z18cugen_curand_arrayP17curandStateXORWOWPim,"",@"SHT_CUDA_INFO"
	.sectionflags	@""
	.align	4


	//----- nvinfo : EIATTR_CUDA_API_VERSION
	.align		4
        /*0000*/ 	.byte	0x04, 0x37
        /*0002*/ 	.short	(.L_46 - .L_45)
.L_45:
        /*0004*/ 	.word	0x00000082


	//----- nvinfo : EIATTR_KPARAM_INFO
	.align		4
.L_46:
        /*0008*/ 	.byte	0x04, 0x17
        /*000a*/ 	.short	(.L_48 - .L_47)
.L_47:
        /*000c*/ 	.word	0x00000000
        /*0010*/ 	.short	0x0002
        /*0012*/ 	.short	0x0010
        /*0014*/ 	.byte	0x00, 0xf0, 0x21, 0x00


	//----- nvinfo : EIATTR_KPARAM_INFO
	.align		4
.L_48:
        /*0018*/ 	.byte	0x04, 0x17
        /*001a*/ 	.short	(.L_50 - .L_49)
.L_49:
        /*001c*/ 	.word	0x00000000
        /*0020*/ 	.short	0x0001
        /*0022*/ 	.short	0x0008
        /*0024*/ 	.byte	0x00, 0xf5, 0x21, 0x00


	//----- nvinfo : EIATTR_KPARAM_INFO
	.align		4
.L_50:
        /*0028*/ 	.byte	0x04, 0x17
        /*002a*/ 	.short	(.L_52 - .L_51)
.L_51:
        /*002c*/ 	.word	0x00000000
        /*0030*/ 	.short	0x0000
        /*0032*/ 	.short	0x0000
        /*0034*/ 	.byte	0x00, 0xf5, 0x21, 0x00


	//----- nvinfo : EIATTR_SPARSE_MMA_MASK
	.align		4
.L_52:
        /*0038*/ 	.byte	0x03, 0x50
        /*003a*/ 	.short	0x0000


	//----- nvinfo : EIATTR_MAXREG_COUNT
	.align		4
        /*003c*/ 	.byte	0x03, 0x1b
        /*003e*/ 	.short	0x00ff


	//----- nvinfo : EIATTR_MERCURY_ISA_VERSION
	.align		4
        /*0040*/ 	.byte	0x03, 0x5f
        /*0042*/ 	.short	0x0101


	//----- nvinfo : EIATTR_VRC_CTA_INIT_COUNT
	.align		4
        /*0044*/ 	.byte	0x02, 0x4a
	.zero		1
	.zero		1


	//----- nvinfo : EIATTR_EXIT_INSTR_OFFSETS
	.align		4
        /*0048*/ 	.byte	0x04, 0x1c
        /*004a*/ 	.short	(.L_54 - .L_53)


	//   ....[0]....
.L_53:
        /*004c*/ 	.word	0x00000090


	//   ....[1]....
        /*0050*/ 	.word	0x000002a0


	//----- nvinfo : EIATTR_CBANK_PARAM_SIZE
	.align		4
.L_54:
        /*0054*/ 	.byte	0x03, 0x19
        /*0056*/ 	.short	0x0018


	//----- nvinfo : EIATTR_PARAM_CBANK
	.align		4
        /*0058*/ 	.byte	0x04, 0x0a
        /*005a*/ 	.short	(.L_56 - .L_55)
	.align		4
.L_55:
        /*005c*/ 	.word	index@(.nv.constant0._Z18cugen_curand_arrayP17curandStateXORWOWPim)
        /*0060*/ 	.short	0x0380
        /*0062*/ 	.short	0x0018


	//----- nvinfo : EIATTR_SW_WAR
	.align		4
.L_56:
        /*0064*/ 	.byte	0x04, 0x36
        /*0066*/ 	.short	(.L_58 - .L_57)
.L_57:
        /*0068*/ 	.word	0x00000008
.L_58:


//--------------------- .nv.info._Z7cu_inityP17curandStateXORWOWm --------------------------
	.section	.nv.info._Z7cu_inityP17curandStateXORWOWm,"",@"SHT_CUDA_INFO"
	.sectionflags	@""
	.align	4


	//----- nvinfo : EIATTR_CUDA_API_VERSION
	.align		4
        /*0000*/ 	.byte	0x04, 0x37
        /*0002*/ 	.short	(.L_60 - .L_59)
.L_59:
        /*0004*/ 	.word	0x00000082


	//----- nvinfo : EIATTR_KPARAM_INFO
	.align		4
.L_60:
        /*0008*/ 	.byte	0x04, 0x17
        /*000a*/ 	.short	(.L_62 - .L_61)
.L_61:
        /*000c*/ 	.word	0x00000000
        /*0010*/ 	.short	0x0002
        /*0012*/ 	.short	0x0010
        /*0014*/ 	.byte	0x00, 0xf0, 0x21, 0x00


	//----- nvinfo : EIATTR_KPARAM_INFO
	.align		4
.L_62:
        /*0018*/ 	.byte	0x04, 0x17
        /*001a*/ 	.short	(.L_64 - .L_63)
.L_63:
        /*001c*/ 	.word	0x00000000
        /*0020*/ 	.short	0x0001
        /*0022*/ 	.short	0x0008
        /*0024*/ 	.byte	0x00, 0xf5, 0x21, 0x00


	//----- nvinfo : EIATTR_KPARAM_INFO
	.align		4
.L_64:
        /*0028*/ 	.byte	0x04, 0x17
        /*002a*/ 	.short	(.L_66 - .L_65)
.L_65:
        /*002c*/ 	.word	0x00000000
        /*0030*/ 	.short	0x0000
        /*0032*/ 	.short	0x0000
        /*0034*/ 	.byte	0x00, 0xf0, 0x21, 0x00


	//----- nvinfo : EIATTR_SPARSE_MMA_MASK
	.align		4
.L_66:
        /*0038*/ 	.byte	0x03, 0x50
        /*003a*/ 	.short	0x0000


	//----- nvinfo : EIATTR_MAXREG_COUNT
	.align		4
        /*003c*/ 	.byte	0x03, 0x1b
        /*003e*/ 	.short	0x00ff


	//----- nvinfo : EIATTR_MERCURY_ISA_VERSION
	.align		4
        /*0040*/ 	.byte	0x03, 0x5f
        /*0042*/ 	.short	0x0101


	//----- nvinfo : EIATTR_VRC_CTA_INIT_COUNT
	.align		4
        /*0044*/ 	.byte	0x02, 0x4a
	.zero		1
	.zero		1


	//----- nvinfo : EIATTR_EXIT_INSTR_OFFSETS
	.align		4
        /*0048*/ 	.byte	0x04, 0x1c
        /*004a*/ 	.short	(.L_68 - .L_67)


	//   ....[0]....
.L_67:
        /*004c*/ 	.word	0x00000090


	//   ....[1]....
        /*0050*/ 	.word	0x00000f30


	//----- nvinfo : EIATTR_CRS_STACK_SIZE
	.align		4
.L_68:
        /*0054*/ 	.byte	0x04, 0x1e
        /*0056*/ 	.short	(.L_70 - .L_69)
.L_69:
        /*0058*/ 	.word	0x00000000


	//----- nvinfo : EIATTR_CBANK_PARAM_SIZE
	.align		4
.L_70:
        /*005c*/ 	.byte	0x03, 0x19
        /*005e*/ 	.short	0x0018


	//----- nvinfo : EIATTR_PARAM_CBANK
	.align		4
        /*0060*/ 	.byte	0x04, 0x0a
        /*0062*/ 	.short	(.L_72 - .L_71)
	.align		4
.L_71:
        /*0064*/ 	.word	index@(.nv.constant0._Z7cu_inityP17curandStateXORWOWm)
        /*0068*/ 	.short	0x0380
        /*006a*/ 	.short	0x0018


	//----- nvinfo : EIATTR_SW_WAR
	.align		4
.L_72:
        /*006c*/ 	.byte	0x04, 0x36
        /*006e*/ 	.short	(.L_74 - .L_73)
.L_73:
        /*0070*/ 	.word	0x00000008
.L_74:


//--------------------- .nv.callgraph             --------------------------
	.section	.nv.callgraph,"",@"SHT_CUDA_CALLGRAPH"
	.align	4
	.sectionentsize	8
	.align		4
        /*0000*/ 	.word	0x00000000
	.align		4
        /*0004*/ 	.word	0xffffffff
	.align		4
        /*0008*/ 	.word	0x00000000
	.align		4
        /*000c*/ 	.word	0xfffffffe
	.align		4
        /*0010*/ 	.word	0x00000000
	.align		4
        /*0014*/ 	.word	0xfffffffd
	.align		4
        /*0018*/ 	.word	0x00000000
	.align		4
        /*001c*/ 	.word	0xfffffffc


//--------------------- .nv.constant4             --------------------------
	.section	.nv.constant4,"a",@progbits
	.align	8
	.align		8
.nv.constant4:
        /*0000*/ 	.dword	precalc_xorwow_matrix
	.align		8
        /*0008*/ 	.dword	precalc_xorwow_offset_matrix
	.align		8
        /*0010*/ 	.dword	mrg32k3aM1
	.align		8
        /*0018*/ 	.dword	mrg32k3aM2
	.align		8
        /*0020*/ 	.dword	mrg32k3aM1SubSeq
	.align		8
        /*0028*/ 	.dword	mrg32k3aM2SubSeq
	.align		8
        /*0030*/ 	.dword	mrg32k3aM1Seq
	.align		8
        /*0038*/ 	.dword	mrg32k3aM2Seq


//--------------------- .nv.constant3             --------------------------
	.section	.nv.constant3,"a",@progbits
	.align	8
.nv.constant3:
	.type		__cr_lgamma_table,@object
	.size		__cr_lgamma_table,(.L_8 - __cr_lgamma_table)
__cr_lgamma_table:
        /*0000*/ 	.byte	0x00, 0x00, 0x00, 0x00, 0x00, 0x00, 0x00, 0x00, 0x00, 0x00, 0x00, 0x00, 0x00, 0x00, 0x00, 0x00
        /*0010*/ 	.byte	0xef, 0x39, 0xfa, 0xfe, 0x42, 0x2e, 0xe6, 0x3f, 0x02, 0x20, 0x2a, 0xfa, 0x0b, 0xab, 0xfc, 0x3f
        /*0020*/ 	.byte	0xf9, 0x2c, 0x92, 0x7c, 0xa7, 0x6c, 0x09, 0x40, 0xc9, 0x79, 0x44, 0x3c, 0x64, 0x26, 0x13, 0x40
        /*0030*/ 	.byte	0xca, 0x01, 0xcf, 0x3a, 0x27, 0x51, 0x1a, 0x40, 0x30, 0xcc, 0x2d, 0xf3, 0xe1, 0x0c, 0x21, 0x40
        /*0040*/ 	.byte	0x0d, 0xb7, 0xfc, 0x82, 0x8e, 0x35, 0x25, 0x40
.L_8:


//--------------------- .text._Z6cu_dotPiS_S_m    --------------------------
	.section	.text._Z6cu_dotPiS_S_m,"ax",@progbits
	.align	128
        .global         _Z6cu_dotPiS_S_m
        .type           _Z6cu_dotPiS_S_m,@function
        .size           _Z6cu_dotPiS_S_m,(.L_x_15 - _Z6cu_dotPiS_S_m)
        .other          _Z6cu_dotPiS_S_m,@"STO_CUDA_ENTRY STV_DEFAULT"
_Z6cu_dotPiS_S_m:
.text._Z6cu_dotPiS_S_m:
[----:B------:R-:W-:Y:S01]  /*0000*/  LDC R1, c[0x0][0x37c] ;  /* 0x0000df00ff017b82 */ /* 0x000fe20000000800 */
[----:B------:R-:W0:Y:S01]  /*0010*/  S2R R9, SR_TID.X ;  /* 0x0000000000097919 */ /* 0x000e220000002100 */
[----:B------:R-:W0:Y:S01]  /*0020*/  LDCU UR4, c[0x0][0x360] ;  /* 0x00006c00ff0477ac */ /* 0x000e220008000800 */
[----:B------:R-:W-:Y:S01]  /*0030*/  BSSY.RECONVERGENT B0, `(.L_x_0) ;  /* 0x0000020000007945 */ /* 0x000fe20003800200 */
[----:B------:R-:W0:Y:S01]  /*0040*/  S2R R8, SR_CTAID.X ;  /* 0x0000000000087919 */ /* 0x000e220000002500 */
[----:B------:R-:W1:Y:S01]  /*0050*/  LDCU.64 UR8, c[0x0][0x398] ;  /* 0x00007300ff0877ac */ /* 0x000e620008000a00 */
[----:B------:R-:W2:Y:S01]  /*0060*/  LDCU.64 UR6, c[0x0][0x358] ;  /* 0x00006b00ff0677ac */ /* 0x000ea20008000a00 */
[----:B0-----:R-:W-:-:S05]  /*0070*/  IMAD R0, R8, UR4, R9 ;  /* 0x0000000408007c24 */ /* 0x001fca000f8e0209 */
[----:B-1----:R-:W-:Y:S02]  /*0080*/  ISETP.GE.U32.AND P0, PT, R0, UR8, PT ;  /* 0x0000000800007c0c */ /* 0x002fe4000bf06070 */
[----:B------:R-:W-:-:S04]  /*0090*/  SHF.R.S32.HI R3, RZ, 0x1f, R0 ;  /* 0x0000001fff037819 */ /* 0x000fc80000011400 */
[----:B------:R-:W-:-:S13]  /*00a0*/  ISETP.GE.U32.AND.EX P0, PT, R3, UR9, PT, P0 ;  /* 0x0000000903007c0c */ /* 0x000fda000bf06100 */
[----:B--2---:R-:W-:Y:S05]  /*00b0*/  @P0 BRA `(.L_x_1) ;  /* 0x0000000000440947 */ /* 0x004fea0003800000 */
[----:B------:R-:W0:Y:S01]  /*00c0*/  LDCU.128 UR8, c[0x0][0x380] ;  /* 0x00007000ff0877ac */ /* 0x000e220008000c00 */
[C---:B------:R-:W-:Y:S01]  /*00d0*/  IMAD.SHL.U32 R4, R0.reuse, 0x4, RZ ;  /* 0x0000000400047824 */ /* 0x040fe200078e00ff */
[----:B------:R-:W-:-:S04]  /*00e0*/  SHF.L.U64.HI R0, R0, 0x2, R3 ;  /* 0x0000000200007819 */ /* 0x000fc80000010203 */
[C---:B0-----:R-:W-:Y:S02]  /*00f0*/  IADD3 R2, P0, PT, R4.reuse, UR8, RZ ;  /* 0x0000000804027c10 */ /* 0x041fe4000ff1e0ff */
[----:B------:R-:W-:Y:S02]  /*0100*/  IADD3 R4, P1, PT, R4, UR10, RZ ;  /* 0x0000000a04047c10 */ /* 0x000fe4000ff3e0ff */
[C---:B------:R-:W-:Y:S02]  /*0110*/  IADD3.X R3, PT, PT, R0.reuse, UR9, RZ, P0, !PT ;  /* 0x0000000900037c10 */ /* 0x040fe400087fe4ff */
[----:B------:R-:W-:-:S03]  /*0120*/  IADD3.X R5, PT, PT, R0, UR11, RZ, P1, !PT ;  /* 0x0000000b00057c10 */ /* 0x000fc60008ffe4ff */
[----:B------:R-:W2:Y:S04]  /*0130*/  LDG.E R2, desc[UR6][R2.64] ;  /* 0x0000000602027981 */ /* 0x000ea8000c1e1900 */
[----:B------:R-:W2:Y:S01]  /*0140*/  LDG.E R5, desc[UR6][R4.64] ;  /* 0x0000000604057981 */ /* 0x000ea2000c1e1900 */
[----:B------:R-:W0:Y:S01]  /*0150*/  S2UR UR5, SR_CgaCtaId ;  /* 0x00000000000579c3 */ /* 0x000e220000008800 */
[----:B------:R-:W-:Y:S02]  /*0160*/  UMOV UR4, 0x400 ;  /* 0x0000040000047882 */ /* 0x000fe40000000000 */
[----:B0-----:R-:W-:-:S06]  /*0170*/  ULEA UR4, UR5, UR4, 0x18 ;  /* 0x0000000405047291 */ /* 0x001fcc000f8ec0ff */
[----:B------:R-:W-:-:S04]  /*0180*/  IMAD.U32 R0, RZ, RZ, UR4 ;  /* 0x00000004ff007e24 */ /* 0x000fc8000f8e00ff */
[----:B------:R-:W-:Y:S02]  /*0190*/  IMAD R7, R9, 0x4, R0 ;  /* 0x0000000409077824 */ /* 0x000fe400078e0200 */
[----:B--2---:R-:W-:-:S05]  /*01a0*/  IMAD R6, R2, R5, RZ ;  /* 0x0000000502067224 */ /* 0x004fca00078e02ff */
[----:B------:R1:W-:Y:S01]  /*01b0*/  STS [R7], R6 ;  /* 0x0000000607007388 */ /* 0x0003e20000000800 */
[----:B------:R-:W-:Y:S05]  /*01c0*/  BRA `(.L_x_2) ;  /* 0x0000000000187947 */ /* 0x000fea0003800000 */
.L_x_1:
[----:B------:R-:W0:Y:S01]  /*01d0*/  S2UR UR5, SR_CgaCtaId ;  /* 0x00000000000579c3 */ /* 0x000e220000008800 */
[----:B------:R-:W-:Y:S02]  /*01e0*/  UMOV UR4, 0x400 ;  /* 0x0000040000047882 */ /* 0x000fe40000000000 */
[----:B0-----:R-:W-:-:S06]  /*01f0*/  ULEA UR4, UR5, UR4, 0x18 ;  /* 0x0000000405047291 */ /* 0x001fcc000f8ec0ff */
[----:B------:R-:W-:-:S04]  /*0200*/  IMAD.U32 R0, RZ, RZ, UR4 ;  /* 0x00000004ff007e24 */ /* 0x000fc8000f8e00ff */
[----:B------:R-:W-:-:S05]  /*0210*/  IMAD R2, R9, 0x4, R0 ;  /* 0x0000000409027824 */ /* 0x000fca00078e0200 */
[----:B------:R0:W-:Y:S02]  /*0220*/  STS [R2], RZ ;  /* 0x000000ff02007388 */ /* 0x0001e40000000800 */
.L_x_2:
[----:B------:R-:W-:Y:S05]  /*0230*/  BSYNC.RECONVERGENT B0 ;  /* 0x0000000000007941 */ /* 0x000fea0003800200 */
.L_x_0:
[----:B------:R-:W-:Y:S01]  /*0240*/  BAR.SYNC.DEFER_BLOCKING 0x0 ;  /* 0x0000000000007b1d */ /* 0x000fe20000010000 */
[----:B------:R-:W-:-:S13]  /*0250*/  ISETP.NE.AND P0, PT, R9, RZ, PT ;  /* 0x000000ff0900720c */ /* 0x000fda0003f05270 */
[----:B------:R-:W-:Y:S05]  /*0260*/  @P0 EXIT ;  /* 0x000000000000094d */ /* 0x000fea0003800000 */
[----:B0-----:R-:W0:Y:S01]  /*0270*/  LDC.64 R2, c[0x0][0x390] ;  /* 0x0000e400ff027b82 */ /* 0x001e220000000a00 */
[----:B------:R-:W-:Y:S01]  /*0280*/  IMAD.MOV.U32 R27, RZ, RZ, RZ ;  /* 0x000000ffff1b7224 */ /* 0x000fe200078e00ff */
[----:B------:R-:W-:Y:S01]  /*0290*/  UMOV UR4, 0x40 ;  /* 0x0000004000047882 */ /* 0x000fe20000000000 */
[----:B0-----:R-:W-:-:S07]  /*02a0*/  IMAD.WIDE.U32 R2, R8, 0x4, R2 ;  /* 0x0000000408027825 */ /* 0x001fce00078e0002 */
.L_x_3:
[----:B------:R-:W0:Y:S04]  /*02b0*/  LDS.128 R16, [R0+UR4+-0x40] ;  /* 0xffffc00400107984 */ /* 0x000e280008000c00 */
[----:B------:R-:W2:Y:S04]  /*02c0*/  LDS.128 R20, [R0+UR4+-0x30] ;  /* 0xffffd00400147984 */ /* 0x000ea80008000c00 */
[----:B-1----:R-:W1:Y:S04]  /*02d0*/  LDS.128 R4, [R0+UR4+-0x20] ;  /* 0xffffe00400047984 */ /* 0x002e680008000c00 */
[----:B------:R-:W3:Y:S04]  /*02e0*/  LDS.128 R8, [R0+UR4+-0x10] ;  /* 0xfffff00400087984 */ /* 0x000ee80008000c00 */
[----:B------:R-:W4:Y:S01]  /*02f0*/  LDS.128 R12, [R0+UR4] ;  /* 0x00000004000c7984 */ /* 0x000f220008000c00 */
[----:B0-----:R-:W-:-:S04]  /*0300*/  IADD3 R16, PT, PT, R17, R27, R16 ;  /* 0x0000001b11107210 */ /* 0x001fc80007ffe010 */
[----:B------:R-:W-:Y:S02]  /*0310*/  IADD3 R24, PT, PT, R19, R16, R18 ;  /* 0x0000001013187210 */ /* 0x000fe40007ffe012 */
[----:B------:R-:W0:Y:S02]  /*0320*/  LDS.128 R16, [R0+UR4+0x10] ;  /* 0x0000100400107984 */ /* 0x000e240008000c00 */
[----:B--2---:R-:W-:-:S04]  /*0330*/  IADD3 R20, PT, PT, R21, R24, R20 ;  /* 0x0000001815147210 */ /* 0x004fc80007ffe014 */
[----:B------:R-:W-:Y:S02]  /*0340*/  IADD3 R24, PT, PT, R23, R20, R22 ;  /* 0x0000001417187210 */ /* 0x000fe40007ffe016 */
[----:B------:R-:W2:Y:S02]  /*0350*/  LDS.128 R20, [R0+UR4+0x20] ;  /* 0x0000200400147984 */ /* 0x000ea40008000c00 */
[----:B-1----:R-:W-:Y:S02]  /*0360*/  IADD3 R4, PT, PT, R5, R24, R4 ;  /* 0x0000001805047210 */ /* 0x002fe40007ffe004 */
[----:B------:R-:W1:Y:S01]  /*0370*/  LDS.128 R24, [R0+UR4+0x30] ;  /* 0x0000300400187984 */ /* 0x000e620008000c00 */
[----:B------:R-:W-:Y:S01]  /*0380*/  UIADD3 UR4, UPT, UPT, UR4, 0x80, URZ ;  /* 0x0000008004047890 */ /* 0x000fe2000fffe0ff */
[----:B------:R-:W-:-:S03]  /*0390*/  IADD3 R4, PT, PT, R7, R4, R6 ;  /* 0x0000000407047210 */ /* 0x000fc60007ffe006 */
[----:B------:R-:W-:Y:S01]  /*03a0*/  UISETP.NE.AND UP0, UPT, UR4, 0x840, UPT ;  /* 0x000008400400788c */ /* 0x000fe2000bf05270 */
[----:B---3--:R-:W-:-:S04]  /*03b0*/  IADD3 R4, PT, PT, R9, R4, R8 ;  /* 0x0000000409047210 */ /* 0x008fc80007ffe008 */
[----:B------:R-:W-:-:S04]  /*03c0*/  IADD3 R4, PT, PT, R11, R4, R10 ;  /* 0x000000040b047210 */ /* 0x000fc80007ffe00a */
[----:B----4-:R-:W-:-:S04]  /*03d0*/  IADD3 R4, PT, PT, R13, R4, R12 ;  /* 0x000000040d047210 */ /* 0x010fc80007ffe00c */
[----:B------:R-:W-:-:S04]  /*03e0*/  IADD3 R4, PT, PT, R15, R4, R14 ;  /* 0x000000040f047210 */ /* 0x000fc80007ffe00e */
[----:B0-----:R-:W-:-:S04]  /*03f0*/  IADD3 R4, PT, PT, R17, R4, R16 ;  /* 0x0000000411047210 */ /* 0x001fc80007ffe010 */
[----:B------:R-:W-:-:S04]  /*0400*/  IADD3 R4, PT, PT, R19, R4, R18 ;  /* 0x0000000413047210 */ /* 0x000fc80007ffe012 */
[----:B--2---:R-:W-:-:S04]  /*0410*/  IADD3 R4, PT, PT, R21, R4, R20 ;  /* 0x0000000415047210 */ /* 0x004fc80007ffe014 */
[----:B------:R-:W-:-:S04]  /*0420*/  IADD3 R4, PT, PT, R23, R4, R22 ;  /* 0x0000000417047210 */ /* 0x000fc80007ffe016 */
[----:B-1----:R-:W-:-:S04]  /*0430*/  IADD3 R4, PT, PT, R25, R4, R24 ;  /* 0x0000000419047210 */ /* 0x002fc80007ffe018 */
[----:B------:R-:W-:Y:S01]  /*0440*/  IADD3 R27, PT, PT, R27, R4, R26 ;  /* 0x000000041b1b7210 */ /* 0x000fe20007ffe01a */
[----:B------:R-:W-:Y:S06]  /*0450*/  BRA.U UP0, `(.L_x_3) ;  /* 0xfffffffd00947547 */ /* 0x000fec000b83ffff */
[----:B------:R-:W-:Y:S01]  /*0460*/  STG.E desc[UR6][R2.64], R27 ;  /* 0x0000001b02007986 */ /* 0x000fe2000c101906 */
[----:B------:R-:W-:Y:S05]  /*0470*/  EXIT ;  /* 0x000000000000794d */ /* 0x000fea0003800000 */
.L_x_4:
[----:B------:R-:W-:-:S00]  /*0480*/  BRA `(.L_x_4) ;  /* 0xfffffffc00fc7947 */ /* 0x000fc0000383ffff */
[----:B------:R-:W-:-:S00]  /*0490*/  NOP ;  /* 0x0000000000007918 */ /* 0x000fc00000000000 */
        /* <DEDUP_REMOVED lines=14> */
.L_x_15:


//--------------------- .text._Z18cugen_curand_arrayP17curandStateXORWOWPim --------------------------
	.section	.text._Z18cugen_curand_arrayP17curandStateXORWOWPim,"ax",@progbits
	.align	128
        .global         _Z18cugen_curand_arrayP17curandStateXORWOWPim
        .type           _Z18cugen_curand_arrayP17curandStateXORWOWPim,@function
        .size           _Z18cugen_curand_arrayP17curandStateXORWOWPim,(.L_x_16 - _Z18cugen_curand_arrayP17curandStateXORWOWPim)
        .other          _Z18cugen_curand_arrayP17curandStateXORWOWPim,@"STO_CUDA_ENTRY STV_DEFAULT"
_Z18cugen_curand_arrayP17curandStateXORWOWPim:
.text._Z18cugen_curand_arrayP17curandStateXORWOWPim:
[----:B------:R-:W-:Y:S01]  /*0000*/  LDC R1, c[0x0][0x37c] ;  /* 0x0000df00ff017b82 */ /* 0x000fe20000000800 */
[----:B------:R-:W0:Y:S07]  /*0010*/  S2R R9, SR_TID.X ;  /* 0x0000000000097919 */ /* 0x000e2e0000002100 */
[----:B------:R-:W0:Y:S01]  /*0020*/  S2UR UR4, SR_CTAID.X ;  /* 0x00000000000479c3 */ /* 0x000e220000002500 */
[----:B------:R-:W1:Y:S07]  /*0030*/  LDCU.64 UR6, c[0x0][0x390] ;  /* 0x00007200ff0677ac */ /* 0x000e6e0008000a00 */
[----:B------:R-:W0:Y:S02]  /*0040*/  LDC R0, c[0x0][0x360] ;  /* 0x0000d800ff007b82 */ /* 0x000e240000000800 */
[----:B0-----:R-:W-:-:S05]  /*0050*/  IMAD R9, R0, UR4, R9 ;  /* 0x0000000400097c24 */ /* 0x001fca000f8e0209 */
[----:B-1----:R-:W-:Y:S02]  /*0060*/  ISETP.GE.U32.AND P0, PT, R9, UR6, PT ;  /* 0x0000000609007c0c */ /* 0x002fe4000bf06070 */
[----:B------:R-:W-:-:S04]  /*0070*/  SHF.R.S32.HI R0, RZ, 0x1f, R9 ;  /* 0x0000001fff007819 */ /* 0x000fc80000011409 */
[----:B------:R-:W-:-:S13]  /*0080*/  ISETP.GE.U32.AND.EX P0, PT, R0, UR7, PT, P0 ;  /* 0x0000000700007c0c */ /* 0x000fda000bf06100 */
[----:B------:R-:W-:Y:S05]  /*0090*/  @P0 EXIT ;  /* 0x000000000000094d */ /* 0x000fea0003800000 */
[----:B------:R-:W0:Y:S01]  /*00a0*/  LDC.64 R2, c[0x0][0x380] ;  /* 0x0000e000ff027b82 */ /* 0x000e220000000a00 */
[----:B------:R-:W1:Y:S01]  /*00b0*/  LDCU.64 UR4, c[0x0][0x358] ;  /* 0x00006b00ff0477ac */ /* 0x000e620008000a00 */
[----:B------:R-:W-:Y:S01]  /*00c0*/  IMAD R5, R0, 0x30, RZ ;  /* 0x0000003000057824 */ /* 0x000fe200078e02ff */
[----:B------:R-:W2:Y:S01]  /*00d0*/  LDCU.64 UR6, c[0x0][0x388] ;  /* 0x00007100ff0677ac */ /* 0x000ea20008000a00 */
[----:B0-----:R-:W-:-:S04]  /*00e0*/  IMAD.WIDE.U32 R2, R9, 0x30, R2 ;  /* 0x0000003009027825 */ /* 0x001fc800078e0002 */
[----:B------:R-:W-:-:S05]  /*00f0*/  IMAD.IADD R3, R3, 0x1, R5 ;  /* 0x0000000103037824 */ /* 0x000fca00078e0205 */
[----:B-1----:R-:W3:Y:S04]  /*0100*/  LDG.E.64 R10, desc[UR4][R2.64] ;  /* 0x00000004020a7981 */ /* 0x002ee8000c1e1b00 */
[----:B------:R-:W4:Y:S04]  /*0110*/  LDG.E.64 R4, desc[UR4][R2.64+0x10] ;  /* 0x0000100402047981 */ /* 0x000f28000c1e1b00 */
[----:B------:R-:W5:Y:S01]  /*0120*/  LDG.E.64 R6, desc[UR4][R2.64+0x8] ;  /* 0x0000080402067981 */ /* 0x000f62000c1e1b00 */
[----:B---3--:R-:W-:Y:S01]  /*0130*/  SHF.R.U32.HI R8, RZ, 0x2, R11 ;  /* 0x00000002ff087819 */ /* 0x008fe2000001160b */
[----:B------:R-:W-:-:S03]  /*0140*/  VIADD R10, R10, 0x587c5 ;  /* 0x000587c50a0a7836 */ /* 0x000fc60000000000 */
[----:B------:R-:W-:Y:S01]  /*0150*/  LOP3.LUT R8, R8, R11, RZ, 0x3c, !PT ;  /* 0x0000000b08087212 */ /* 0x000fe200078e3cff */
[----:B----4-:R-:W-:Y:S02]  /*0160*/  IMAD.SHL.U32 R11, R5, 0x10, RZ ;  /* 0x00000010050b7824 */ /* 0x010fe400078e00ff */
[----:B------:R-:W-:Y:S01]  /*0170*/  IMAD.MOV.U32 R17, RZ, RZ, R4 ;  /* 0x000000ffff117224 */ /* 0x000fe200078e0004 */
[----:B------:R-:W-:Y:S01]  /*0180*/  SHF.L.U32 R12, R8, 0x1, RZ ;  /* 0x00000001080c7819 */ /* 0x000fe200000006ff */
[----:B-----5:R-:W-:-:S03]  /*0190*/  IMAD.MOV.U32 R16, RZ, RZ, R7 ;  /* 0x000000ffff107224 */ /* 0x020fc600078e0007 */
[----:B------:R-:W-:Y:S01]  /*01a0*/  LOP3.LUT R12, R8, R12, R11, 0x96, !PT ;  /* 0x0000000c080c7212 */ /* 0x000fe200078e960b */
[----:B------:R-:W-:Y:S01]  /*01b0*/  HFMA2 R11, -RZ, RZ, 0.1171875, 0 ;  /* 0x2f800000ff0b7431 */ /* 0x000fe200000001ff */
[----:B------:R-:W-:Y:S02]  /*01c0*/  STG.E.64 desc[UR4][R2.64+0x8], R16 ;  /* 0x0000081002007986 */ /* 0x000fe4000c101b04 */
[-C--:B------:R-:W-:Y:S02]  /*01d0*/  LOP3.LUT R13, R12, R5.reuse, RZ, 0x3c, !PT ;  /* 0x000000050c0d7212 */ /* 0x080fe400078e3cff */
[----:B------:R-:W-:-:S03]  /*01e0*/  MOV R12, R5 ;  /* 0x00000005000c7202 */ /* 0x000fc60000000f00 */
[----:B------:R-:W-:Y:S02]  /*01f0*/  IMAD.IADD R8, R13, 0x1, R10 ;  /* 0x000000010d087824 */ /* 0x000fe400078e020a */
[----:B------:R-:W-:Y:S03]  /*0200*/  STG.E.64 desc[UR4][R2.64+0x10], R12 ;  /* 0x0000100c02007986 */ /* 0x000fe6000c101b04 */
[----:B------:R-:W-:-:S05]  /*0210*/  I2FP.F32.U32 R8, R8 ;  /* 0x0000000800087245 */ /* 0x000fca0000201000 */
[----:B------:R-:W-:Y:S01]  /*0220*/  FFMA R8, R8, R11, 1.1641532182693481445e-10 ;  /* 0x2f00000008087423 */ /* 0x000fe2000000000b */
[----:B------:R-:W-:-:S03]  /*0230*/  MOV R11, R6 ;  /* 0x00000006000b7202 */ /* 0x000fc60000000f00 */
[----:B------:R-:W-:Y:S01]  /*0240*/  FMUL R14, R8, 100 ;  /* 0x42c80000080e7820 */ /* 0x000fe20000400000 */
[C---:B--2---:R-:W-:Y:S01]  /*0250*/  LEA R8, P0, R9.reuse, UR6, 0x2 ;  /* 0x0000000609087c11 */ /* 0x044fe2000f8010ff */
[----:B------:R-:W-:Y:S02]  /*0260*/  STG.E.64 desc[UR4][R2.64], R10 ;  /* 0x0000000a02007986 */ /* 0x000fe4000c101b04 */
[----:B------:R-:W0:Y:S01]  /*0270*/  F2I.TRUNC.NTZ R15, R14 ;  /* 0x0000000e000f7305 */ /* 0x000e22000020f100 */
[----:B------:R-:W-:-:S05]  /*0280*/  LEA.HI.X R9, R9, UR7, R0, 0x2, P0 ;  /* 0x0000000709097c11 */ /* 0x000fca00080f1400 */
[----:B0-----:R-:W-:Y:S01]  /*0290*/  STG.E desc[UR4][R8.64], R15 ;  /* 0x0000000f08007986 */ /* 0x001fe2000c101904 */
[----:B------:R-:W-:Y:S05]  /*02a0*/  EXIT ;  /* 0x000000000000794d */ /* 0x000fea0003800000 */
.L_x_5:
        /* <DEDUP_REMOVED lines=13> */
.L_x_16:


//--------------------- .text._Z7cu_inityP17curandStateXORWOWm --------------------------
	.section	.text._Z7cu_inityP17curandStateXORWOWm,"ax",@progbits
	.align	128
        .global         _Z7cu_inityP17curandStateXORWOWm
        .type           _Z7cu_inityP17curandStateXORWOWm,@function
        .size           _Z7cu_inityP17curandStateXORWOWm,(.L_x_17 - _Z7cu_inityP17curandStateXORWOWm)
        .other          _Z7cu_inityP17curandStateXORWOWm,@"STO_CUDA_ENTRY STV_DEFAULT"
_Z7cu_inityP17curandStateXORWOWm:
.text._Z7cu_inityP17curandStateXORWOWm:
        /* <DEDUP_REMOVED lines=13> */
[----:B------:R-:W-:Y:S01]  /*00d0*/  ISETP.NE.AND P0, PT, R0, RZ, PT ;  /* 0x000000ff0000720c */ /* 0x000fe20003f05270 */
[----:B------:R-:W-:Y:S04]  /*00e0*/  BSSY.RECONVERGENT B0, `(.L_x_6) ;  /* 0x00000e1000007945 */ /* 0x000fe80003800200 */
[----:B------:R-:W2:Y:S01]  /*00f0*/  LDC.64 R6, c[0x0][0x388] ;  /* 0x0000e200ff067b82 */ /* 0x000ea20000000a00 */
[----:B0-----:R-:W-:Y:S02]  /*0100*/  LOP3.LUT R2, R2, 0xaad26b49, RZ, 0x3c, !PT ;  /* 0xaad26b4902027812 */ /* 0x001fe400078e3cff */
[----:B------:R-:W-:-:S03]  /*0110*/  LOP3.LUT R3, R3, 0xf7dcefdd, RZ, 0x3c, !PT ;  /* 0xf7dcefdd03037812 */ /* 0x000fc600078e3cff */
[----:B------:R-:W-:Y:S02]  /*0120*/  IMAD R2, R2, 0x4182bed5, RZ ;  /* 0x4182bed502027824 */ /* 0x000fe400078e02ff */
[----:B------:R-:W-:Y:S02]  /*0130*/  IMAD R3, R3, -0x658354e5, RZ ;  /* 0x9a7cab1b03037824 */ /* 0x000fe400078e02ff */
[----:B--2---:R-:W-:Y:S01]  /*0140*/  IMAD.WIDE.U32 R6, R0, 0x30, R6 ;  /* 0x0000003000067825 */ /* 0x004fe200078e0006 */
[C---:B------:R-:W-:Y:S02]  /*0150*/  LOP3.LUT R8, R2.reuse, 0x159a55e5, RZ, 0x3c, !PT ;  /* 0x159a55e502087812 */ /* 0x040fe400078e3cff */
[C---:B------:R-:W-:Y:S01]  /*0160*/  IADD3 R4, PT, PT, R2.reuse, 0x64f0c9, R3 ;  /* 0x0064f0c902047810 */ /* 0x040fe20007ffe003 */
[----:B------:R-:W-:Y:S01]  /*0170*/  IMAD.IADD R7, R7, 0x1, R5 ;  /* 0x0000000107077824 */ /* 0x000fe200078e0205 */
[----:B------:R-:W-:Y:S01]  /*0180*/  LOP3.LUT R10, R3, 0x5491333, RZ, 0x3c, !PT ;  /* 0x05491333030a7812 */ /* 0x000fe200078e3cff */
[----:B------:R-:W-:-:S02]  /*0190*/  VIADD R5, R2, 0x75bcd15 ;  /* 0x075bcd1502057836 */ /* 0x000fc40000000000 */
[----:B------:R-:W-:Y:S02]  /*01a0*/  VIADD R11, R2, 0x583f19 ;  /* 0x00583f19020b7836 */ /* 0x000fe40000000000 */
[----:B------:R-:W-:Y:S01]  /*01b0*/  VIADD R9, R3, 0x1f123bb5 ;  /* 0x1f123bb503097836 */ /* 0x000fe20000000000 */
[----:B-1----:R0:W-:Y:S04]  /*01c0*/  STG.E.64 desc[UR4][R6.64], R4 ;  /* 0x0000000406007986 */ /* 0x0021e8000c101b04 */
[----:B------:R0:W-:Y:S04]  /*01d0*/  STG.E.64 desc[UR4][R6.64+0x8], R8 ;  /* 0x0000080806007986 */ /* 0x0001e8000c101b04 */
[----:B------:R0:W-:Y:S01]  /*01e0*/  STG.E.64 desc[UR4][R6.64+0x10], R10 ;  /* 0x0000100a06007986 */ /* 0x0001e2000c101b04 */
[----:B------:R-:W-:Y:S05]  /*01f0*/  @!P0 BRA `(.L_x_7) ;  /* 0x0000000c003c8947 */ /* 0x000fea0003800000 */
[----:B------:R-:W-:-:S07]  /*0200*/  IMAD.MOV.U32 R12, RZ, RZ, RZ ;  /* 0x000000ffff0c7224 */ /* 0x000fce00078e00ff */
.L_x_13:
[----:B-1----:R-:W-:Y:S01]  /*0210*/  LOP3.LUT R2, R0, 0x3, RZ, 0xc0, !PT ;  /* 0x0000000300027812 */ /* 0x002fe200078ec0ff */
[----:B------:R-:W-:Y:S03]  /*0220*/  BSSY.RECONVERGENT B1, `(.L_x_8) ;  /* 0x00000c6000017945 */ /* 0x000fe60003800200 */
[----:B------:R-:W-:-:S04]  /*0230*/  ISETP.NE.U32.AND P0, PT, R2, RZ, PT ;  /* 0x000000ff0200720c */ /* 0x000fc80003f05070 */
[----:B------:R-:W-:-:S13]  /*0240*/  ISETP.NE.AND.EX P0, PT, RZ, RZ, PT, P0 ;  /* 0x000000ffff00720c */ /* 0x000fda0003f05300 */
[----:B------:R-:W-:Y:S05]  /*0250*/  @!P0 BRA `(.L_x_9) ;  /* 0x0000000c00088947 */ /* 0x000fea0003800000 */
[----:B0-----:R-:W0:Y:S01]  /*0260*/  LDC.64 R8, c[0x4][RZ] ;  /* 0x01000000ff087b82 */ /* 0x001e220000000a00 */
[----:B------:R-:W-:Y:S02]  /*0270*/  IMAD.MOV.U32 R14, RZ, RZ, RZ ;  /* 0x000000ffff0e7224 */ /* 0x000fe400078e00ff */
[----:B0-----:R-:W-:-:S07]  /*0280*/  IMAD.WIDE.U32 R8, R12, 0xc80, R8 ;  /* 0x00000c800c087825 */ /* 0x001fce00078e0008 */
.L_x_12:
[----:B-1----:R-:W-:Y:S01]  /*0290*/  IMAD.MOV.U32 R15, RZ, RZ, RZ ;  /* 0x000000ffff0f7224 */ /* 0x002fe200078e00ff */
[----:B------:R-:W-:Y:S01]  /*02a0*/  CS2R R2, SRZ ;  /* 0x0000000000027805 */ /* 0x000fe2000001ff00 */
[----:B------:R-:W-:Y:S01]  /*02b0*/  IMAD.MOV.U32 R17, RZ, RZ, RZ ;  /* 0x000000ffff117224 */ /* 0x000fe200078e00ff */
[----:B------:R-:W-:-:S07]  /*02c0*/  CS2R R4, SRZ ;  /* 0x0000000000047805 */ /* 0x000fce000001ff00 */
.L_x_11:
[----:B------:R-:W-:-:S05]  /*02d0*/  IMAD.WIDE.U32 R10, R17, 0x4, R6 ;  /* 0x00000004110a7825 */ /* 0x000fca00078e0006 */
[----:B------:R0:W5:Y:S01]  /*02e0*/  LDG.E R16, desc[UR4][R10.64+0x4] ;  /* 0x000004040a107981 */ /* 0x000162000c1e1900 */
[----:B------:R-:W-:-:S07]  /*02f0*/  IMAD.MOV.U32 R19, RZ, RZ, RZ ;  /* 0x000000ffff137224 */ /* 0x000fce00078e00ff */
.L_x_10:
[----:B-----5:R-:W-:Y:S01]  /*0300*/  SHF.R.U32.HI R24, RZ, R19, R16 ;  /* 0x00000013ff187219 */ /* 0x020fe20000011610 */
[----:B0-----:R-:W-:-:S03]  /*0310*/  IMAD.SHL.U32 R10, R17, 0x20, RZ ;  /* 0x00000020110a7824 */ /* 0x001fc600078e00ff */
[----:B------:R-:W-:Y:S01]  /*0320*/  LOP3.LUT R11, R24, 0x1, RZ, 0xc0, !PT ;  /* 0x00000001180b7812 */ /* 0x000fe200078ec0ff */
[----:B------:R-:W-:-:S03]  /*0330*/  IMAD.IADD R10, R10, 0x1, R19 ;  /* 0x000000010a0a7824 */ /* 0x000fc600078e0213 */
[----:B------:R-:W-:Y:S01]  /*0340*/  ISETP.NE.U32.AND P0, PT, R11, 0x1, PT ;  /* 0x000000010b00780c */ /* 0x000fe20003f05070 */
[----:B------:R-:W-:-:S03]  /*0350*/  IMAD R11, R10, 0x5, RZ ;  /* 0x000000050a0b7824 */ /* 0x000fc600078e02ff */
[----:B------:R-:W-:Y:S01]  /*0360*/  R2P PR, R24, 0x7e ;  /* 0x0000007e18007804 */ /* 0x000fe20000000000 */
[----:B------:R-:W-:-:S08]  /*0370*/  IMAD.WIDE.U32 R10, R11, 0x4, R8 ;  /* 0x000000040b0a7825 */ /* 0x000fd000078e0008 */
[----:B------:R-:W2:Y:S04]  /*0380*/  @!P0 LDG.E R18, desc[UR4][R10.64] ;  /* 0x000000040a128981 */ /* 0x000ea8000c1e1900 */
[----:B------:R-:W3:Y:S04]  /*0390*/  @!P0 LDG.E R20, desc[UR4][R10.64+0x10] ;  /* 0x000010040a148981 */ /* 0x000ee8000c1e1900 */
[----:B------:R-:W4:Y:S04]  /*03a0*/  @P1 LDG.E R22, desc[UR4][R10.64+0x14] ;  /* 0x000014040a161981 */ /* 0x000f28000c1e1900 */
[----:B------:R-:W4:Y:S04]  /*03b0*/  @P2 LDG.E R26, desc[UR4][R10.64+0x28] ;  /* 0x000028040a1a2981 */ /* 0x000f28000c1e1900 */
[----:B------:R-:W4:Y:S04]  /*03c0*/  @!P0 LDG.E R21, desc[UR4][R10.64+0x4] ;  /* 0x000004040a158981 */ /* 0x000f28000c1e1900 */
[----:B------:R-:W4:Y:S04]  /*03d0*/  @!P0 LDG.E R23, desc[UR4][R10.64+0xc] ;  /* 0x00000c040a178981 */ /* 0x000f28000c1e1900 */
[----:B------:R-:W4:Y:S04]  /*03e0*/  @P1 LDG.E R25, desc[UR4][R10.64+0x18] ;  /* 0x000018040a191981 */ /* 0x000f28000c1e1900 */
[----:B------:R-:W4:Y:S04]  /*03f0*/  @P3 LDG.E R28, desc[UR4][R10.64+0x3c] ;  /* 0x00003c040a1c3981 */ /* 0x000f28000c1e1900 */
[----:B------:R-:W4:Y:S01]  /*0400*/  @P6 LDG.E R27, desc[UR4][R10.64+0x7c] ;  /* 0x00007c040a1b6981 */ /* 0x000f22000c1e1900 */
[----:B--2---:R-:W-:-:S03]  /*0410*/  @!P0 LOP3.LUT R15, R15, R18, RZ, 0x3c, !PT ;  /* 0x000000120f0f8212 */ /* 0x004fc600078e3cff */
[----:B------:R-:W2:Y:S01]  /*0420*/  @!P0 LDG.E R18, desc[UR4][R10.64+0x8] ;  /* 0x000008040a128981 */ /* 0x000ea2000c1e1900 */
[----:B---3--:R-:W-:-:S03]  /*0430*/  @!P0 LOP3.LUT R3, R3, R20, RZ, 0x3c, !PT ;  /* 0x0000001403038212 */ /* 0x008fc600078e3cff */
[----:B------:R-:W3:Y:S01]  /*0440*/  @P1 LDG.E R20, desc[UR4][R10.64+0x24] ;  /* 0x000024040a141981 */ /* 0x000ee2000c1e1900 */
[----:B----4-:R-:W-:-:S03]  /*0450*/  @P1 LOP3.LUT R15, R15, R22, RZ, 0x3c, !PT ;  /* 0x000000160f0f1212 */ /* 0x010fc600078e3cff */
[----:B------:R-:W4:Y:S01]  /*0460*/  @P2 LDG.E R22, desc[UR4][R10.64+0x38] ;  /* 0x000038040a162981 */ /* 0x000f22000c1e1900 */
[----:B------:R-:W-:-:S03]  /*0470*/  @P2 LOP3.LUT R15, R15, R26, RZ, 0x3c, !PT ;  /* 0x0000001a0f0f2212 */ /* 0x000fc600078e3cff */
[----:B------:R-:W4:Y:S01]  /*0480*/  @P4 LDG.E R26, desc[UR4][R10.64+0x50] ;  /* 0x000050040a1a4981 */ /* 0x000f22000c1e1900 */
[----:B------:R-:W-:-:S03]  /*0490*/  @!P0 LOP3.LUT R4, R4, R21, RZ, 0x3c, !PT ;  /* 0x0000001504048212 */ /* 0x000fc600078e3cff */
[----:B------:R-:W4:Y:S01]  /*04a0*/  @P1 LDG.E R21, desc[UR4][R10.64+0x20] ;  /* 0x000020040a151981 */ /* 0x000f22000c1e1900 */
[----:B------:R-:W-:-:S03]  /*04b0*/  @!P0 LOP3.LUT R2, R2, R23, RZ, 0x3c, !PT ;  /* 0x0000001702028212 */ /* 0x000fc600078e3cff */
[----:B------:R-:W4:Y:S01]  /*04c0*/  @P2 LDG.E R23, desc[UR4][R10.64+0x2c] ;  /* 0x00002c040a172981 */ /* 0x000f22000c1e1900 */
[----:B------:R-:W-:-:S03]  /*04d0*/  @P1 LOP3.LUT R4, R4, R25, RZ, 0x3c, !PT ;  /* 0x0000001904041212 */ /* 0x000fc600078e3cff */
[----:B------:R-:W4:Y:S01]  /*04e0*/  @P2 LDG.E R25, desc[UR4][R10.64+0x34] ;  /* 0x000034040a192981 */ /* 0x000f22000c1e1900 */
[----:B--2---:R-:W-:-:S03]  /*04f0*/  @!P0 LOP3.LUT R5, R5, R18, RZ, 0x3c, !PT ;  /* 0x0000001205058212 */ /* 0x004fc600078e3cff */
[----:B------:R-:W2:Y:S01]  /*0500*/  @P1 LDG.E R18, desc[UR4][R10.64+0x1c] ;  /* 0x00001c040a121981 */ /* 0x000ea2000c1e1900 */
[----:B---3--:R-:W-:-:S03]  /*0510*/  @P1 LOP3.LUT R3, R3, R20, RZ, 0x3c, !PT ;  /* 0x0000001403031212 */ /* 0x008fc600078e3cff */
[----:B------:R-:W3:Y:S01]  /*0520*/  @P2 LDG.E R20, desc[UR4][R10.64+0x30] ;  /* 0x000030040a142981 */ /* 0x000ee2000c1e1900 */
[----:B----4-:R-:W-:-:S03]  /*0530*/  @P2 LOP3.LUT R3, R3, R22, RZ, 0x3c, !PT ;  /* 0x0000001603032212 */ /* 0x010fc600078e3cff */
[----:B------:R-:W4:Y:S01]  /*0540*/  @P3 LDG.E R22, desc[UR4][R10.64+0x4c] ;  /* 0x00004c040a163981 */ /* 0x000f22000c1e1900 */
[----:B------:R-:W-:-:S04]  /*0550*/  @P3 LOP3.LUT R15, R15, R28, RZ, 0x3c, !PT ;  /* 0x0000001c0f0f3212 */ /* 0x000fc800078e3cff */
[----:B------:R-:W-:Y:S02]  /*0560*/  @P4 LOP3.LUT R15, R15, R26, RZ, 0x3c, !PT ;  /* 0x0000001a0f0f4212 */ /* 0x000fe400078e3cff */
[----:B------:R-:W-:Y:S01]  /*0570*/  @P1 LOP3.LUT R2, R2, R21, RZ, 0x3c, !PT ;  /* 0x0000001502021212 */ /* 0x000fe200078e3cff */
[----:B------:R-:W4:Y:S04]  /*0580*/  @P5 LDG.E R26, desc[UR4][R10.64+0x64] ;  /* 0x000064040a1a5981 */ /* 0x000f28000c1e1900 */
[----:B------:R-:W4:Y:S01]  /*0590*/  @P3 LDG.E R21, desc[UR4][R10.64+0x40] ;  /* 0x000040040a153981 */ /* 0x000f22000c1e1900 */
[----:B------:R-:W-:Y:S02]  /*05a0*/  @P2 LOP3.LUT R4, R4, R23, RZ, 0x3c, !PT ;  /* 0x0000001704042212 */ /* 0x000fe400078e3cff */
[----:B------:R-:W-:Y:S01]  /*05b0*/  @P2 LOP3.LUT R2, R2, R25, RZ, 0x3c, !PT ;  /* 0x0000001902022212 */ /* 0x000fe200078e3cff */
[----:B------:R-:W4:Y:S04]  /*05c0*/  @P3 LDG.E R23, desc[UR4][R10.64+0x48] ;  /* 0x000048040a173981 */ /* 0x000f28000c1e1900 */
[----:B------:R-:W4:Y:S01]  /*05d0*/  @P4 LDG.E R25, desc[UR4][R10.64+0x54] ;  /* 0x000054040a194981 */ /* 0x000f22000c1e1900 */
[----:B--2---:R-:W-:-:S03]  /*05e0*/  @P1 LOP3.LUT R5, R5, R18, RZ, 0x3c, !PT ;  /* 0x0000001205051212 */ /* 0x004fc600078e3cff */
[----:B------:R-:W2:Y:S01]  /*05f0*/  @P3 LDG.E R18, desc[UR4][R10.64+0x44] ;  /* 0x000044040a123981 */ /* 0x000ea2000c1e1900 */
[----:B---3--:R-:W-:-:S03]  /*0600*/  @P2 LOP3.LUT R5, R5, R20, RZ, 0x3c, !PT ;  /* 0x0000001405052212 */ /* 0x008fc600078e3cff */
[----:B------:R-:W3:Y:S01]  /*0610*/  @P4 LDG.E R20, desc[UR4][R10.64+0x58] ;  /* 0x000058040a144981 */ /* 0x000ee2000c1e1900 */
[----:B----4-:R-:W-:-:S03]  /*0620*/  @P3 LOP3.LUT R3, R3, R22, RZ, 0x3c, !PT ;  /* 0x0000001603033212 */ /* 0x010fc600078e3cff */
[----:B------:R-:W4:Y:S01]  /*0630*/  @P4 LDG.E R22, desc[UR4][R10.64+0x60] ;  /* 0x000060040a164981 */ /* 0x000f22000c1e1900 */
[----:B------:R-:W-:Y:S02]  /*0640*/  LOP3.LUT P0, RZ, R24, 0x80, RZ, 0xc0, !PT ;  /* 0x0000008018ff7812 */ /* 0x000fe4000780c0ff */
[----:B------:R-:W-:Y:S02]  /*0650*/  @P5 LOP3.LUT R15, R15, R26, RZ, 0x3c, !PT ;  /* 0x0000001a0f0f5212 */ /* 0x000fe400078e3cff */
[----:B------:R-:W4:Y:S01]  /*0660*/  @P6 LDG.E R26, desc[UR4][R10.64+0x78] ;  /* 0x000078040a1a6981 */ /* 0x000f22000c1e1900 */
[----:B------:R-:W-:-:S03]  /*0670*/  @P3 LOP3.LUT R4, R4, R21, RZ, 0x3c, !PT ;  /* 0x0000001504043212 */ /* 0x000fc600078e3cff */
[----:B------:R-:W4:Y:S01]  /*0680*/  @P4 LDG.E R21, desc[UR4][R10.64+0x5c] ;  /* 0x00005c040a154981 */ /* 0x000f22000c1e1900 */
[----:B------:R-:W-:-:S03]  /*0690*/  @P3 LOP3.LUT R2, R2, R23, RZ, 0x3c, !PT ;  /* 0x0000001702023212 */ /* 0x000fc600078e3cff */
[----:B------:R-:W4:Y:S01]  /*06a0*/  @P5 LDG.E R23, desc[UR4][R10.64+0x68] ;  /* 0x000068040a175981 */ /* 0x000f22000c1e1900 */
[----:B------:R-:W-:-:S03]  /*06b0*/  @P4 LOP3.LUT R4, R4, R25, RZ, 0x3c, !PT ;  /* 0x0000001904044212 */ /* 0x000fc600078e3cff */
[----:B------:R-:W4:Y:S01]  /*06c0*/  @P5 LDG.E R25, desc[UR4][R10.64+0x70] ;  /* 0x000070040a195981 */ /* 0x000f22000c1e1900 */
[----:B--2---:R-:W-:-:S03]  /*06d0*/  @P3 LOP3.LUT R5, R5, R18, RZ, 0x3c, !PT ;  /* 0x0000001205053212 */ /* 0x004fc600078e3cff */
[----:B------:R-:W2:Y:S01]  /*06e0*/  @P5 LDG.E R18, desc[UR4][R10.64+0x6c] ;  /* 0x00006c040a125981 */ /* 0x000ea2000c1e1900 */
[----:B---3--:R-:W-:-:S03]  /*06f0*/  @P4 LOP3.LUT R5, R5, R20, RZ, 0x3c, !PT ;  /* 0x0000001405054212 */ /* 0x008fc600078e3cff */
[----:B------:R-:W3:Y:S01]  /*0700*/  @P5 LDG.E R20, desc[UR4][R10.64+0x74] ;  /* 0x000074040a145981 */ /* 0x000ee2000c1e1900 */
[----:B----4-:R-:W-:-:S03]  /*0710*/  @P4 LOP3.LUT R3, R3, R22, RZ, 0x3c, !PT ;  /* 0x0000001603034212 */ /* 0x010fc600078e3cff */
[----:B------:R-:W4:Y:S01]  /*0720*/  @P0 LDG.E R22, desc[UR4][R10.64+0x8c] ;  /* 0x00008c040a160981 */ /* 0x000f22000c1e1900 */
[----:B------:R-:W-:-:S03]  /*0730*/  @P6 LOP3.LUT R15, R15, R26, RZ, 0x3c, !PT ;  /* 0x0000001a0f0f6212 */ /* 0x000fc600078e3cff */
        /* <DEDUP_REMOVED lines=13> */
[----:B------:R-:W-:Y:S02]  /*0810*/  @P6 LOP3.LUT R4, R4, R27, RZ, 0x3c, !PT ;  /* 0x0000001b04046212 */ /* 0x000fe400078e3cff */
[----:B------:R-:W-:Y:S02]  /*0820*/  @P6 LOP3.LUT R2, R2, R21, RZ, 0x3c, !PT ;  /* 0x0000001502026212 */ /* 0x000fe400078e3cff */
[----:B------:R-:W-:Y:S02]  /*0830*/  @P0 LOP3.LUT R4, R4, R23, RZ, 0x3c, !PT ;  /* 0x0000001704040212 */ /* 0x000fe400078e3cff */
[----:B------:R-:W-:Y:S02]  /*0840*/  @P0 LOP3.LUT R2, R2, R25, RZ, 0x3c, !PT ;  /* 0x0000001902020212 */ /* 0x000fe400078e3cff */
[----:B--2---:R-:W-:Y:S02]  /*0850*/  @P6 LOP3.LUT R5, R5, R18, RZ, 0x3c, !PT ;  /* 0x0000001205056212 */ /* 0x004fe400078e3cff */
[----:B---3--:R-:W-:-:S02]  /*0860*/  @P6 LOP3.LUT R3, R3, R20, RZ, 0x3c, !PT ;  /* 0x0000001403036212 */ /* 0x008fc400078e3cff */
[----:B----4-:R-:W-:Y:S02]  /*0870*/  @P0 LOP3.LUT R5, R5, R22, RZ, 0x3c, !PT ;  /* 0x0000001605050212 */ /* 0x010fe400078e3cff */
[----:B------:R-:W-:Y:S02]  /*0880*/  @P0 LOP3.LUT R3, R3, R26, RZ, 0x3c, !PT ;  /* 0x0000001a03030212 */ /* 0x000fe400078e3cff */
[----:B------:R-:W-:-:S13]  /*0890*/  R2P PR, R24.B1, 0x7f ;  /* 0x0000007f18007804 */ /* 0x000fda0000001000 */
[----:B------:R-:W2:Y:S04]  /*08a0*/  @P0 LDG.E R18, desc[UR4][R10.64+0xa0] ;  /* 0x0000a0040a120981 */ /* 0x000ea8000c1e1900 */
[----:B------:R-:W3:Y:S04]  /*08b0*/  @P1 LDG.E R22, desc[UR4][R10.64+0xb4] ;  /* 0x0000b4040a161981 */ /* 0x000ee8000c1e1900 */
[----:B------:R-:W4:Y:S04]  /*08c0*/  @P2 LDG.E R26, desc[UR4][R10.64+0xc8] ;  /* 0x0000c8040a1a2981 */ /* 0x000f28000c1e1900 */
[----:B------:R-:W4:Y:S04]  /*08d0*/  @P3 LDG.E R28, desc[UR4][R10.64+0xdc] ;  /* 0x0000dc040a1c3981 */ /* 0x000f28000c1e1900 */
[----:B------:R-:W4:Y:S04]  /*08e0*/  @P0 LDG.E R23, desc[UR4][R10.64+0xa4] ;  /* 0x0000a4040a170981 */ /* 0x000f28000c1e1900 */
[----:B------:R-:W4:Y:S04]  /*08f0*/  @P0 LDG.E R20, desc[UR4][R10.64+0xa8] ;  /* 0x0000a8040a140981 */ /* 0x000f28000c1e1900 */
[----:B------:R-:W4:Y:S04]  /*0900*/  @P4 LDG.E R25, desc[UR4][R10.64+0xf0] ;  /* 0x0000f0040a194981 */ /* 0x000f28000c1e1900 */
        /* <DEDUP_REMOVED lines=21> */
[----:B------:R-:W-:Y:S02]  /*0a60*/  LOP3.LUT P0, RZ, R24, 0x8000, RZ, 0xc0, !PT ;  /* 0x0000800018ff7812 */ /* 0x000fe4000780c0ff */
[----:B----4-:R-:W-:Y:S01]  /*0a70*/  @P5 LOP3.LUT R15, R15, R26, RZ, 0x3c, !PT ;  /* 0x0000001a0f0f5212 */ /* 0x010fe200078e3cff */
[----:B------:R-:W4:Y:S04]  /*0a80*/  @P3 LDG.E R24, desc[UR4][R10.64+0xe4] ;  /* 0x0000e4040a183981 */ /* 0x000f28000c1e1900 */
[----:B------:R-:W2:Y:S01]  /*0a90*/  @P6 LDG.E R26, desc[UR4][R10.64+0x118] ;  /* 0x000118040a1a6981 */ /* 0x000ea2000c1e1900 */
        /* <DEDUP_REMOVED lines=8> */
[----:B---3--:R-:W-:-:S03]  /*0b20*/  @P2 LOP3.LUT R3, R3, R22, RZ, 0x3c, !PT ;  /* 0x0000001603032212 */ /* 0x008fc600078e3cff */
[----:B------:R-:W3:Y:S01]  /*0b30*/  @P4 LDG.E R22, desc[UR4][R10.64+0x100] ;  /* 0x000100040a164981 */ /* 0x000ee2000c1e1900 */
[----:B--2---:R-:W-:-:S03]  /*0b40*/  @P6 LOP3.LUT R15, R15, R26, RZ, 0x3c, !PT ;  /* 0x0000001a0f0f6212 */ /* 0x004fc600078e3cff */
[----:B------:R-:W2:Y:S01]  /*0b50*/  @P0 LDG.E R26, desc[UR4][R10.64+0x12c] ;  /* 0x00012c040a1a0981 */ /* 0x000ea2000c1e1900 */
[----:B----4-:R-:W-:-:S03]  /*0b60*/  @P2 LOP3.LUT R2, R2, R23, RZ, 0x3c, !PT ;  /* 0x0000001702022212 */ /* 0x010fc600078e3cff */
[----:B------:R-:W4:Y:S01]  /*0b70*/  @P4 LDG.E R23, desc[UR4][R10.64+0xfc] ;  /* 0x0000fc040a174981 */ /* 0x000f22000c1e1900 */
[----:B------:R-:W-:-:S03]  /*0b80*/  @P2 LOP3.LUT R5, R5, R20, RZ, 0x3c, !PT ;  /* 0x0000001405052212 */ /* 0x000fc600078e3cff */
[----:B------:R-:W4:Y:S01]  /*0b90*/  @P4 LDG.E R20, desc[UR4][R10.64+0xf8] ;  /* 0x0000f8040a144981 */ /* 0x000f22000c1e1900 */
[----:B------:R-:W-:Y:S02]  /*0ba0*/  @P3 LOP3.LUT R2, R2, R27, RZ, 0x3c, !PT ;  /* 0x0000001b02023212 */ /* 0x000fe400078e3cff */
[----:B------:R-:W-:Y:S01]  /*0bb0*/  @P3 LOP3.LUT R4, R4, R25, RZ, 0x3c, !PT ;  /* 0x0000001904043212 */ /* 0x000fe200078e3cff */
[----:B------:R-:W4:Y:S01]  /*0bc0*/  @P5 LDG.E R27, desc[UR4][R10.64+0x110] ;  /* 0x000110040a1b5981 */ /* 0x000f22000c1e1900 */
[----:B------:R-:W-:-:S03]  /*0bd0*/  @P3 LOP3.LUT R5, R5, R24, RZ, 0x3c, !PT ;  /* 0x0000001805053212 */ /* 0x000fc600078e3cff */
[----:B------:R-:W4:Y:S04]  /*0be0*/  @P5 LDG.E R25, desc[UR4][R10.64+0x108] ;  /* 0x000108040a195981 */ /* 0x000f28000c1e1900 */
        /* <DEDUP_REMOVED lines=19> */
[----:B------:R-:W-:-:S05]  /*0d20*/  VIADD R19, R19, 0x10 ;  /* 0x0000001013137836 */ /* 0x000fca0000000000 */
[----:B------:R-:W-:Y:S02]  /*0d30*/  ISETP.NE.AND P1, PT, R19, 0x20, PT ;  /* 0x000000201300780c */ /* 0x000fe40003f25270 */
[----:B------:R-:W-:Y:S02]  /*0d40*/  @P5 LOP3.LUT R3, R3, R18, RZ, 0x3c, !PT ;  /* 0x0000001203035212 */ /* 0x000fe400078e3cff */
[----:B------:R-:W-:Y:S02]  /*0d50*/  @P6 LOP3.LUT R4, R4, R21, RZ, 0x3c, !PT ;  /* 0x0000001504046212 */ /* 0x000fe400078e3cff */
[----:B---3--:R-:W-:-:S04]  /*0d60*/  @P6 LOP3.LUT R3, R3, R22, RZ, 0x3c, !PT ;  /* 0x0000001603036212 */ /* 0x008fc800078e3cff */
[----:B--2---:R-:W-:Y:S02]  /*0d70*/  @P0 LOP3.LUT R3, R3, R26, RZ, 0x3c, !PT ;  /* 0x0000001a03030212 */ /* 0x004fe400078e3cff */
[----:B----4-:R-:W-:Y:S02]  /*0d80*/  @P6 LOP3.LUT R2, R2, R23, RZ, 0x3c, !PT ;  /* 0x0000001702026212 */ /* 0x010fe400078e3cff */
[----:B------:R-:W-:Y:S02]  /*0d90*/  @P6 LOP3.LUT R5, R5, R20, RZ, 0x3c, !PT ;  /* 0x0000001405056212 */ /* 0x000fe400078e3cff */
[----:B------:R-:W-:Y:S02]  /*0da0*/  @P0 LOP3.LUT R2, R2, R27, RZ, 0x3c, !PT ;  /* 0x0000001b02020212 */ /* 0x000fe400078e3cff */
[----:B------:R-:W-:Y:S02]  /*0db0*/  @P0 LOP3.LUT R4, R4, R25, RZ, 0x3c, !PT ;  /* 0x0000001904040212 */ /* 0x000fe400078e3cff */
[----:B------:R-:W-:Y:S01]  /*0dc0*/  @P0 LOP3.LUT R5, R5, R24, RZ, 0x3c, !PT ;  /* 0x0000001805050212 */ /* 0x000fe200078e3cff */
[----:B------:R-:W-:Y:S06]  /*0dd0*/  @P1 BRA `(.L_x_10) ;  /* 0xfffffff400481947 */ /* 0x000fec000383ffff */
[----:B------:R-:W-:-:S05]  /*0de0*/  VIADD R17, R17, 0x1 ;  /* 0x0000000111117836 */ /* 0x000fca0000000000 */
[----:B------:R-:W-:-:S13]  /*0df0*/  ISETP.NE.AND P0, PT, R17, 0x5, PT ;  /* 0x000000051100780c */ /* 0x000fda0003f05270 */
[----:B------:R-:W-:Y:S05]  /*0e00*/  @P0 BRA `(.L_x_11) ;  /* 0xfffffff400300947 */ /* 0x000fea000383ffff */
[----:B------:R1:W-:Y:S01]  /*0e10*/  STG.E.64 desc[UR4][R6.64+0x8], R4 ;  /* 0x0000080406007986 */ /* 0x0003e2000c101b04 */
[----:B------:R-:W-:Y:S01]  /*0e20*/  VIADD R14, R14, 0x1 ;  /* 0x000000010e0e7836 */ /* 0x000fe20000000000 */
[----:B------:R-:W-:Y:S02]  /*0e30*/  LOP3.LUT R11, R0, 0x3, RZ, 0xc0, !PT ;  /* 0x00000003000b7812 */ /* 0x000fe400078ec0ff */
[----:B------:R1:W-:Y:S02]  /*0e40*/  STG.E.64 desc[UR4][R6.64+0x10], R2 ;  /* 0x0000100206007986 */ /* 0x0003e4000c101b04 */
[----:B------:R-:W-:Y:S02]  /*0e50*/  ISETP.GE.U32.AND P0, PT, R14, R11, PT ;  /* 0x0000000b0e00720c */ /* 0x000fe40003f06070 */
[----:B------:R1:W-:Y:S11]  /*0e60*/  STG.E desc[UR4][R6.64+0x4], R15 ;  /* 0x0000040f06007986 */ /* 0x0003f6000c101904 */
[----:B------:R-:W-:Y:S05]  /*0e70*/  @!P0 BRA `(.L_x_12) ;  /* 0xfffffff400048947 */ /* 0x000fea000383ffff */
.L_x_9:
[----:B------:R-:W-:Y:S05]  /*0e80*/  BSYNC.RECONVERGENT B1 ;  /* 0x0000000000017941 */ /* 0x000fea0003800200 */
.L_x_8:
[----:B------:R-:W-:Y:S01]  /*0e90*/  ISETP.GT.U32.AND P0, PT, R0, 0x3, PT ;  /* 0x000000030000780c */ /* 0x000fe20003f04070 */
[----:B------:R-:W-:Y:S01]  /*0ea0*/  VIADD R12, R12, 0x1 ;  /* 0x000000010c0c7836 */ /* 0x000fe20000000000 */
[--C-:B------:R-:W-:Y:S02]  /*0eb0*/  SHF.R.U64 R0, R0, 0x2, R13.reuse ;  /* 0x0000000200007819 */ /* 0x100fe4000000120d */
[----:B------:R-:W-:Y:S02]  /*0ec0*/  ISETP.GT.U32.AND.EX P0, PT, R13, RZ, PT, P0 ;  /* 0x000000ff0d00720c */ /* 0x000fe40003f04100 */
[----:B------:R-:W-:-:S11]  /*0ed0*/  SHF.R.U32.HI R13, RZ, 0x2, R13 ;  /* 0x00000002ff0d7819 */ /* 0x000fd6000001160d */
[----:B------:R-:W-:Y:S05]  /*0ee0*/  @P0 BRA `(.L_x_13) ;  /* 0xfffffff000c80947 */ /* 0x000fea000383ffff */
.L_x_7:
[----:B------:R-:W-:Y:S05]  /*0ef0*/  BSYNC.RECONVERGENT B0 ;  /* 0x0000000000007941 */ /* 0x000fea0003800200 */
.L_x_6:
[----:B------:R-:W-:Y:S04]  /*0f00*/  STG.E.64 desc[UR4][R6.64+0x18], RZ ;  /* 0x000018ff06007986 */ /* 0x000fe8000c101b04 */
[----:B------:R-:W-:Y:S04]  /*0f10*/  STG.E desc[UR4][R6.64+0x20], RZ ;  /* 0x000020ff06007986 */ /* 0x000fe8000c101904 */
[----:B------:R-:W-:Y:S01]  /*0f20*/  STG.E.64 desc[UR4][R6.64+0x28], RZ ;  /* 0x000028ff06007986 */ /* 0x000fe2000c101b04 */
[----:B------:R-:W-:Y:S05]  /*0f30*/  EXIT ;  /* 0x000000000000794d */ /* 0x000fea0003800000 */
.L_x_14:
        /* <DEDUP_REMOVED lines=12> */
.L_x_17:


//--------------------- .nv.global.init           --------------------------
	.section	.nv.global.init,"aw",@progbits
	.align	4
.nv.global.init:
	.type		mrg32k3aM1SubSeq,@object
	.size		mrg32k3aM1SubSeq,(mrg32k3aM2SubSeq - mrg32k3aM1SubSeq)
mrg32k3aM1SubSeq:
        /*0000*/ 	.byte	0x0b, 0xcc, 0xee, 0x04, 0x73, 0x29, 0x8b, 0x6f, 0xf6, 0x53, 0x03, 0xf6, 0x23, 0xf6, 0xea, 0xda
        /* <DEDUP_REMOVED lines=125> */
	.type		mrg32k3aM2SubSeq,@object
	.size		mrg32k3aM2SubSeq,(mrg32k3aM1 - mrg32k3aM2SubSeq)
mrg32k3aM2SubSeq:
        /* <DEDUP_REMOVED lines=126> */
	.type		mrg32k3aM1,@object
	.size		mrg32k3aM1,(mrg32k3aM1Seq - mrg32k3aM1)
mrg32k3aM1:
        /* <DEDUP_REMOVED lines=144> */
	.type		mrg32k3aM1Seq,@object
	.size		mrg32k3aM1Seq,(mrg32k3aM2 - mrg32k3aM1Seq)
mrg32k3aM1Seq:
        /* <DEDUP_REMOVED lines=144> */
	.type		mrg32k3aM2,@object
	.size		mrg32k3aM2,(mrg32k3aM2Seq - mrg32k3aM2)
mrg32k3aM2:
        /* <DEDUP_REMOVED lines=144> */
	.type		mrg32k3aM2Seq,@object
	.size		mrg32k3aM2Seq,(precalc_xorwow_matrix - mrg32k3aM2Seq)
mrg32k3aM2Seq:
        /* <DEDUP_REMOVED lines=144> */
	.type		precalc_xorwow_matrix,@object
	.size		precalc_xorwow_matrix,(precalc_xorwow_offset_matrix - precalc_xorwow_matrix)
precalc_xorwow_matrix:
        /* <DEDUP_REMOVED lines=6400> */
	.type		precalc_xorwow_offset_matrix,@object
	.size		precalc_xorwow_offset_matrix,(.L_1 - precalc_xorwow_offset_matrix)
precalc_xorwow_offset_matrix:
        /* <DEDUP_REMOVED lines=6400> */
.L_1:


//--------------------- .nv.shared._Z6cu_dotPiS_S_m --------------------------
	.section	.nv.shared._Z6cu_dotPiS_S_m,"aw",@nobits
	.sectionflags	@""
	.align	4
.nv.shared._Z6cu_dotPiS_S_m:
	.zero		3072


//--------------------- .nv.shared.reserved.0     --------------------------
	.section	.nv.shared.reserved.0,"aw",@nobits
	.weak		__nv_reservedSMEM_offset_0_alias
	.size		__nv_reservedSMEM_offset_0_alias, 0, 64
	.other		__nv_reservedSMEM_offset_0_alias,@"STO_CUDA_RESERVED_SHARED STV_DEFAULT"
__nv_reservedSMEM_offset_0_alias:
	.zero		0
	.zero		64


//--------------------- .nv.constant0._Z6cu_dotPiS_S_m --------------------------
	.section	.nv.constant0._Z6cu_dotPiS_S_m,"a",@progbits
	.sectionflags	@""
	.align	4
.nv.constant0._Z6cu_dotPiS_S_m:
	.zero		928


//--------------------- .nv.constant0._Z18cugen_curand_arrayP17curandStateXORWOWPim --------------------------
	.section	.nv.constant0._Z18cugen_curand_arrayP17curandStateXORWOWPim,"a",@progbits
	.sectionflags	@""
	.align	4
.nv.constant0._Z18cugen_curand_arrayP17curandStateXORWOWPim:
	.zero		920


//--------------------- .nv.constant0._Z7cu_inityP17curandStateXORWOWm --------------------------
	.section	.nv.constant0._Z7cu_inityP17curandStateXORWOWm,"a",@progbits
	.sectionflags	@""
	.align	4
.nv.constant0._Z7cu_inityP17curandStateXORWOWm:
	.zero		920


//--------------------- SYMBOLS --------------------------

	.type		.nv.reservedSmem.offset0,@object
	.size		.nv.reservedSmem.offset0,0x4
	.type		.nv.reservedSmem.cap,@object
	.size		.nv.reservedSmem.cap,0x4
